//
// Generated by NVIDIA NVVM Compiler
//
// Compiler Build ID: CL-36424714
// Cuda compilation tools, release 13.0, V13.0.88
// Based on NVVM 20.0.0
//

.version 9.0
.target sm_100
.address_size 64

	// .globl	_Z9addKernelPiPKiS1_
// _ZZ9transposePfS_iiE4tile has been demoted
// _ZZ29calcMultiTransposition_kernelPfiiS_E4tile has been demoted
// _ZZ20calcPowerMtrx_kernelPfiiiS_E4tile has been demoted

.visible .entry _Z9addKernelPiPKiS1_(
	.param .u64 .ptr .align 1 _Z9addKernelPiPKiS1__param_0,
	.param .u64 .ptr .align 1 _Z9addKernelPiPKiS1__param_1,
	.param .u64 .ptr .align 1 _Z9addKernelPiPKiS1__param_2
)
{
	.reg .b32 	%r<5>;
	.reg .b64 	%rd<11>;

	ld.param.u64 	%rd1, [_Z9addKernelPiPKiS1__param_0];
	ld.param.u64 	%rd2, [_Z9addKernelPiPKiS1__param_1];
	ld.param.u64 	%rd3, [_Z9addKernelPiPKiS1__param_2];
	cvta.to.global.u64 	%rd4, %rd1;
	cvta.to.global.u64 	%rd5, %rd3;
	cvta.to.global.u64 	%rd6, %rd2;
	mov.u32 	%r1, %tid.x;
	mul.wide.u32 	%rd7, %r1, 4;
	add.s64 	%rd8, %rd6, %rd7;
	ld.global.u32 	%r2, [%rd8];
	add.s64 	%rd9, %rd5, %rd7;
	ld.global.u32 	%r3, [%rd9];
	add.s32 	%r4, %r3, %r2;
	add.s64 	%rd10, %rd4, %rd7;
	st.global.u32 	[%rd10], %r4;
	ret;

}
	// .globl	_Z9transposePfS_ii
.visible .entry _Z9transposePfS_ii(
	.param .u64 .ptr .align 1 _Z9transposePfS_ii_param_0,
	.param .u64 .ptr .align 1 _Z9transposePfS_ii_param_1,
	.param .u32 _Z9transposePfS_ii_param_2,
	.param .u32 _Z9transposePfS_ii_param_3
)
{
	.reg .pred 	%p<7>;
	.reg .b32 	%r<25>;
	.reg .b32 	%f<3>;
	.reg .b64 	%rd<9>;
	// demoted variable
	.shared .align 4 .b8 _ZZ9transposePfS_iiE4tile[1088];
	ld.param.u64 	%rd1, [_Z9transposePfS_ii_param_0];
	ld.param.u64 	%rd2, [_Z9transposePfS_ii_param_1];
	ld.param.u32 	%r9, [_Z9transposePfS_ii_param_2];
	ld.param.u32 	%r11, [_Z9transposePfS_ii_param_3];
	mov.u32 	%r12, %ctaid.x;
	shl.b32 	%r1, %r12, 4;
	mov.u32 	%r2, %tid.x;
	add.s32 	%r3, %r1, %r2;
	mov.u32 	%r13, %ctaid.y;
	shl.b32 	%r4, %r13, 4;
	mov.u32 	%r5, %tid.y;
	add.s32 	%r14, %r4, %r5;
	setp.ge.s32 	%p1, %r3, %r9;
	setp.ge.s32 	%p2, %r14, %r11;
	or.pred  	%p3, %p1, %p2;
	@%p3 bra 	$L__BB1_2;
	cvta.to.global.u64 	%rd3, %rd1;
	mad.lo.s32 	%r15, %r9, %r14, %r3;
	mul.wide.s32 	%rd4, %r15, 4;
	add.s64 	%rd5, %rd3, %rd4;
	ld.global.f32 	%f1, [%rd5];
	mov.u32 	%r16, _ZZ9transposePfS_iiE4tile;
	mad.lo.s32 	%r17, %r5, 68, %r16;
	shl.b32 	%r18, %r2, 2;
	add.s32 	%r19, %r17, %r18;
	st.shared.f32 	[%r19], %f1;
$L__BB1_2:
	bar.sync 	0;
	add.s32 	%r7, %r4, %r2;
	add.s32 	%r8, %r1, %r5;
	setp.ge.s32 	%p4, %r7, %r11;
	setp.ge.s32 	%p5, %r8, %r9;
	or.pred  	%p6, %p5, %p4;
	@%p6 bra 	$L__BB1_4;
	mov.u32 	%r20, _ZZ9transposePfS_iiE4tile;
	mad.lo.s32 	%r21, %r2, 68, %r20;
	shl.b32 	%r22, %r5, 2;
	add.s32 	%r23, %r21, %r22;
	ld.shared.f32 	%f2, [%r23];
	mad.lo.s32 	%r24, %r11, %r8, %r7;
	cvta.to.global.u64 	%rd6, %rd2;
	mul.wide.s32 	%rd7, %r24, 4;
	add.s64 	%rd8, %rd6, %rd7;
	st.global.f32 	[%rd8], %f2;
$L__BB1_4:
	ret;

}
	// .globl	_Z29calcMultiTransposition_kernelPfiiS_
.visible .entry _Z29calcMultiTransposition_kernelPfiiS_(
	.param .u64 .ptr .align 1 _Z29calcMultiTransposition_kernelPfiiS__param_0,
	.param .u32 _Z29calcMultiTransposition_kernelPfiiS__param_1,
	.param .u32 _Z29calcMultiTransposition_kernelPfiiS__param_2,
	.param .u64 .ptr .align 1 _Z29calcMultiTransposition_kernelPfiiS__param_3
)
{
	.reg .pred 	%p<7>;
	.reg .b32 	%r<28>;
	.reg .b32 	%f<3>;
	.reg .b64 	%rd<9>;
	// demoted variable
	.shared .align 4 .b8 _ZZ29calcMultiTransposition_kernelPfiiS_E4tile[1088];
	ld.param.u64 	%rd1, [_Z29calcMultiTransposition_kernelPfiiS__param_0];
	ld.param.u32 	%r12, [_Z29calcMultiTransposition_kernelPfiiS__param_1];
	ld.param.u32 	%r11, [_Z29calcMultiTransposition_kernelPfiiS__param_2];
	ld.param.u64 	%rd2, [_Z29calcMultiTransposition_kernelPfiiS__param_3];
	mov.u32 	%r13, %ctaid.x;
	shl.b32 	%r1, %r13, 4;
	mov.u32 	%r2, %tid.x;
	add.s32 	%r3, %r1, %r2;
	mov.u32 	%r14, %ctaid.y;
	shl.b32 	%r4, %r14, 4;
	mov.u32 	%r5, %tid.y;
	add.s32 	%r15, %r4, %r5;
	mov.u32 	%r7, %ctaid.z;
	setp.ge.s32 	%p1, %r3, %r11;
	setp.ge.s32 	%p2, %r15, %r12;
	or.pred  	%p3, %p1, %p2;
	@%p3 bra 	$L__BB2_2;
	cvta.to.global.u64 	%rd3, %rd2;
	mad.lo.s32 	%r16, %r12, %r7, %r15;
	mad.lo.s32 	%r17, %r16, %r11, %r3;
	mul.wide.s32 	%rd4, %r17, 4;
	add.s64 	%rd5, %rd3, %rd4;
	ld.global.f32 	%f1, [%rd5];
	mov.u32 	%r18, _ZZ29calcMultiTransposition_kernelPfiiS_E4tile;
	mad.lo.s32 	%r19, %r5, 68, %r18;
	shl.b32 	%r20, %r2, 2;
	add.s32 	%r21, %r19, %r20;
	st.shared.f32 	[%r21], %f1;
$L__BB2_2:
	bar.sync 	0;
	add.s32 	%r8, %r4, %r2;
	add.s32 	%r9, %r1, %r5;
	setp.ge.s32 	%p4, %r8, %r12;
	setp.ge.s32 	%p5, %r9, %r11;
	or.pred  	%p6, %p4, %p5;
	@%p6 bra 	$L__BB2_4;
	mov.u32 	%r22, _ZZ29calcMultiTransposition_kernelPfiiS_E4tile;
	mad.lo.s32 	%r23, %r2, 68, %r22;
	shl.b32 	%r24, %r5, 2;
	add.s32 	%r25, %r23, %r24;
	ld.shared.f32 	%f2, [%r25];
	mad.lo.s32 	%r26, %r11, %r7, %r9;
	mad.lo.s32 	%r27, %r26, %r12, %r8;
	cvta.to.global.u64 	%rd6, %rd1;
	mul.wide.s32 	%rd7, %r27, 4;
	add.s64 	%rd8, %rd6, %rd7;
	st.global.f32 	[%rd8], %f2;
$L__BB2_4:
	ret;

}
	// .globl	_Z20calcPowerMtrx_kernelPfiiiS_
.visible .entry _Z20calcPowerMtrx_kernelPfiiiS_(
	.param .u64 .ptr .align 1 _Z20calcPowerMtrx_kernelPfiiiS__param_0,
	.param .u32 _Z20calcPowerMtrx_kernelPfiiiS__param_1,
	.param .u32 _Z20calcPowerMtrx_kernelPfiiiS__param_2,
	.param .u32 _Z20calcPowerMtrx_kernelPfiiiS__param_3,
	.param .u64 .ptr .align 1 _Z20calcPowerMtrx_kernelPfiiiS__param_4
)
{
	.reg .pred 	%p<16>;
	.reg .b32 	%r<216>;
	.reg .b32 	%f<84>;
	.reg .b64 	%rd<69>;
	// demoted variable
	.shared .align 4 .b8 _ZZ20calcPowerMtrx_kernelPfiiiS_E4tile[1088];
	ld.param.u32 	%r81, [_Z20calcPowerMtrx_kernelPfiiiS__param_1];
	ld.param.u32 	%r79, [_Z20calcPowerMtrx_kernelPfiiiS__param_2];
	ld.param.u32 	%r80, [_Z20calcPowerMtrx_kernelPfiiiS__param_3];
	mov.u32 	%r82, %ctaid.x;
	shl.b32 	%r1, %r82, 4;
	mov.u32 	%r2, %tid.x;
	add.s32 	%r3, %r1, %r2;
	mov.u32 	%r83, %ctaid.y;
	shl.b32 	%r4, %r83, 4;
	mov.u32 	%r5, %tid.y;
	add.s32 	%r84, %r4, %r5;
	mov.u32 	%r7, %ctaid.z;
	setp.ge.s32 	%p1, %r3, %r79;
	setp.ge.s32 	%p2, %r84, %r81;
	or.pred  	%p3, %p1, %p2;
	@%p3 bra 	$L__BB3_15;
	setp.lt.s32 	%p4, %r80, 1;
	mov.f32 	%f83, 0f00000000;
	@%p4 bra 	$L__BB3_14;
	mul.lo.s32 	%r8, %r80, %r7;
	setp.lt.u32 	%p5, %r80, 16;
	mov.f32 	%f83, 0f00000000;
	mov.b32 	%r212, 0;
	@%p5 bra 	$L__BB3_5;
	and.b32  	%r86, %r80, 2147483632;
	neg.s32 	%r210, %r86;
	mul.lo.s32 	%r87, %r8, %r81;
	add.s32 	%r88, %r87, %r81;
	add.s32 	%r89, %r5, %r88;
	add.s32 	%r90, %r89, %r4;
	mad.lo.s32 	%r91, %r79, %r90, %r2;
	add.s32 	%r209, %r91, %r1;
	add.s32 	%r92, %r8, 2;
	mad.lo.s32 	%r93, %r81, %r92, %r5;
	add.s32 	%r94, %r93, %r4;
	mad.lo.s32 	%r95, %r79, %r94, %r2;
	add.s32 	%r208, %r95, %r1;
	add.s32 	%r96, %r8, 3;
	mad.lo.s32 	%r97, %r81, %r96, %r5;
	add.s32 	%r98, %r97, %r4;
	mad.lo.s32 	%r99, %r79, %r98, %r2;
	add.s32 	%r207, %r99, %r1;
	add.s32 	%r100, %r8, 4;
	mad.lo.s32 	%r101, %r81, %r100, %r5;
	add.s32 	%r102, %r101, %r4;
	mad.lo.s32 	%r103, %r79, %r102, %r2;
	add.s32 	%r206, %r103, %r1;
	add.s32 	%r104, %r8, 5;
	mad.lo.s32 	%r105, %r81, %r104, %r5;
	add.s32 	%r106, %r105, %r4;
	mad.lo.s32 	%r107, %r79, %r106, %r2;
	add.s32 	%r205, %r107, %r1;
	add.s32 	%r108, %r8, 6;
	mad.lo.s32 	%r109, %r81, %r108, %r5;
	add.s32 	%r110, %r109, %r4;
	mad.lo.s32 	%r111, %r79, %r110, %r2;
	add.s32 	%r204, %r111, %r1;
	add.s32 	%r112, %r8, 7;
	mad.lo.s32 	%r113, %r81, %r112, %r5;
	add.s32 	%r114, %r113, %r4;
	mad.lo.s32 	%r115, %r79, %r114, %r2;
	add.s32 	%r203, %r115, %r1;
	add.s32 	%r116, %r8, 8;
	mad.lo.s32 	%r117, %r81, %r116, %r5;
	add.s32 	%r118, %r117, %r4;
	mad.lo.s32 	%r119, %r79, %r118, %r2;
	add.s32 	%r202, %r119, %r1;
	add.s32 	%r120, %r8, 9;
	mad.lo.s32 	%r121, %r81, %r120, %r5;
	add.s32 	%r122, %r121, %r4;
	mad.lo.s32 	%r123, %r79, %r122, %r2;
	add.s32 	%r201, %r123, %r1;
	add.s32 	%r124, %r8, 10;
	mad.lo.s32 	%r125, %r81, %r124, %r5;
	add.s32 	%r126, %r125, %r4;
	mad.lo.s32 	%r127, %r79, %r126, %r2;
	add.s32 	%r200, %r127, %r1;
	add.s32 	%r128, %r8, 11;
	mad.lo.s32 	%r129, %r81, %r128, %r5;
	add.s32 	%r130, %r129, %r4;
	mad.lo.s32 	%r131, %r79, %r130, %r2;
	add.s32 	%r199, %r131, %r1;
	add.s32 	%r132, %r8, 12;
	mad.lo.s32 	%r133, %r81, %r132, %r5;
	add.s32 	%r134, %r133, %r4;
	mad.lo.s32 	%r135, %r79, %r134, %r2;
	add.s32 	%r198, %r135, %r1;
	add.s32 	%r136, %r8, 13;
	mad.lo.s32 	%r137, %r81, %r136, %r5;
	add.s32 	%r138, %r137, %r4;
	mad.lo.s32 	%r139, %r79, %r138, %r2;
	add.s32 	%r197, %r139, %r1;
	add.s32 	%r140, %r8, 14;
	mad.lo.s32 	%r141, %r81, %r140, %r5;
	add.s32 	%r142, %r141, %r4;
	mad.lo.s32 	%r143, %r79, %r142, %r2;
	add.s32 	%r196, %r143, %r1;
	add.s32 	%r144, %r8, 15;
	mad.lo.s32 	%r145, %r81, %r144, %r5;
	add.s32 	%r146, %r145, %r4;
	mad.lo.s32 	%r147, %r79, %r146, %r2;
	add.s32 	%r195, %r147, %r1;
	add.s32 	%r148, %r5, %r87;
	add.s32 	%r149, %r148, %r4;
	mad.lo.s32 	%r150, %r79, %r149, %r2;
	add.s32 	%r194, %r150, %r1;
	mov.f32 	%f83, 0f00000000;
$L__BB3_4:
	.pragma "nounroll";
	ld.param.u64 	%rd67, [_Z20calcPowerMtrx_kernelPfiiiS__param_4];
	and.b32  	%r212, %r80, 2147483632;
	cvta.to.global.u64 	%rd4, %rd67;
	mul.wide.s32 	%rd5, %r194, 4;
	add.s64 	%rd6, %rd4, %rd5;
	ld.global.f32 	%f18, [%rd6];
	add.f32 	%f19, %f83, %f18;
	mul.wide.s32 	%rd7, %r209, 4;
	add.s64 	%rd8, %rd4, %rd7;
	ld.global.f32 	%f20, [%rd8];
	add.f32 	%f21, %f19, %f20;
	mul.wide.s32 	%rd9, %r208, 4;
	add.s64 	%rd10, %rd4, %rd9;
	ld.global.f32 	%f22, [%rd10];
	add.f32 	%f23, %f21, %f22;
	mul.wide.s32 	%rd11, %r207, 4;
	add.s64 	%rd12, %rd4, %rd11;
	ld.global.f32 	%f24, [%rd12];
	add.f32 	%f25, %f23, %f24;
	mul.wide.s32 	%rd13, %r206, 4;
	add.s64 	%rd14, %rd4, %rd13;
	ld.global.f32 	%f26, [%rd14];
	add.f32 	%f27, %f25, %f26;
	mul.wide.s32 	%rd15, %r205, 4;
	add.s64 	%rd16, %rd4, %rd15;
	ld.global.f32 	%f28, [%rd16];
	add.f32 	%f29, %f27, %f28;
	mul.wide.s32 	%rd17, %r204, 4;
	add.s64 	%rd18, %rd4, %rd17;
	ld.global.f32 	%f30, [%rd18];
	add.f32 	%f31, %f29, %f30;
	mul.wide.s32 	%rd19, %r203, 4;
	add.s64 	%rd20, %rd4, %rd19;
	ld.global.f32 	%f32, [%rd20];
	add.f32 	%f33, %f31, %f32;
	mul.wide.s32 	%rd21, %r202, 4;
	add.s64 	%rd22, %rd4, %rd21;
	ld.global.f32 	%f34, [%rd22];
	add.f32 	%f35, %f33, %f34;
	mul.wide.s32 	%rd23, %r201, 4;
	add.s64 	%rd24, %rd4, %rd23;
	ld.global.f32 	%f36, [%rd24];
	add.f32 	%f37, %f35, %f36;
	mul.wide.s32 	%rd25, %r200, 4;
	add.s64 	%rd26, %rd4, %rd25;
	ld.global.f32 	%f38, [%rd26];
	add.f32 	%f39, %f37, %f38;
	mul.wide.s32 	%rd27, %r199, 4;
	add.s64 	%rd28, %rd4, %rd27;
	ld.global.f32 	%f40, [%rd28];
	add.f32 	%f41, %f39, %f40;
	mul.wide.s32 	%rd29, %r198, 4;
	add.s64 	%rd30, %rd4, %rd29;
	ld.global.f32 	%f42, [%rd30];
	add.f32 	%f43, %f41, %f42;
	mul.wide.s32 	%rd31, %r197, 4;
	add.s64 	%rd32, %rd4, %rd31;
	ld.global.f32 	%f44, [%rd32];
	add.f32 	%f45, %f43, %f44;
	mul.wide.s32 	%rd33, %r196, 4;
	add.s64 	%rd34, %rd4, %rd33;
	ld.global.f32 	%f46, [%rd34];
	add.f32 	%f47, %f45, %f46;
	mul.wide.s32 	%rd35, %r195, 4;
	add.s64 	%rd36, %rd4, %rd35;
	ld.global.f32 	%f48, [%rd36];
	add.f32 	%f83, %f47, %f48;
	add.s32 	%r210, %r210, 16;
	mul.lo.s32 	%r151, %r79, %r81;
	shl.b32 	%r152, %r151, 4;
	add.s32 	%r209, %r209, %r152;
	add.s32 	%r208, %r208, %r152;
	add.s32 	%r207, %r207, %r152;
	add.s32 	%r206, %r206, %r152;
	add.s32 	%r205, %r205, %r152;
	add.s32 	%r204, %r204, %r152;
	add.s32 	%r203, %r203, %r152;
	add.s32 	%r202, %r202, %r152;
	add.s32 	%r201, %r201, %r152;
	add.s32 	%r200, %r200, %r152;
	add.s32 	%r199, %r199, %r152;
	add.s32 	%r198, %r198, %r152;
	add.s32 	%r197, %r197, %r152;
	add.s32 	%r196, %r196, %r152;
	add.s32 	%r195, %r195, %r152;
	add.s32 	%r194, %r194, %r152;
	setp.ne.s32 	%p6, %r210, 0;
	@%p6 bra 	$L__BB3_4;
$L__BB3_5:
	and.b32  	%r62, %r80, 15;
	setp.eq.s32 	%p7, %r62, 0;
	@%p7 bra 	$L__BB3_14;
	ld.param.u64 	%rd68, [_Z20calcPowerMtrx_kernelPfiiiS__param_4];
	cvta.to.global.u64 	%rd1, %rd68;
	and.b32  	%r63, %r80, 7;
	setp.lt.u32 	%p8, %r62, 8;
	@%p8 bra 	$L__BB3_8;
	add.s32 	%r153, %r212, %r8;
	mad.lo.s32 	%r154, %r153, %r81, %r84;
	mad.lo.s32 	%r155, %r154, %r79, %r3;
	mul.wide.s32 	%rd37, %r155, 4;
	add.s64 	%rd38, %rd1, %rd37;
	ld.global.f32 	%f50, [%rd38];
	add.f32 	%f51, %f83, %f50;
	add.s32 	%r156, %r154, %r81;
	mad.lo.s32 	%r157, %r156, %r79, %r3;
	mul.wide.s32 	%rd39, %r157, 4;
	add.s64 	%rd40, %rd1, %rd39;
	ld.global.f32 	%f52, [%rd40];
	add.f32 	%f53, %f51, %f52;
	add.s32 	%r158, %r156, %r81;
	mad.lo.s32 	%r159, %r158, %r79, %r3;
	mul.wide.s32 	%rd41, %r159, 4;
	add.s64 	%rd42, %rd1, %rd41;
	ld.global.f32 	%f54, [%rd42];
	add.f32 	%f55, %f53, %f54;
	add.s32 	%r160, %r158, %r81;
	mad.lo.s32 	%r161, %r160, %r79, %r3;
	mul.wide.s32 	%rd43, %r161, 4;
	add.s64 	%rd44, %rd1, %rd43;
	ld.global.f32 	%f56, [%rd44];
	add.f32 	%f57, %f55, %f56;
	add.s32 	%r162, %r160, %r81;
	mad.lo.s32 	%r163, %r162, %r79, %r3;
	mul.wide.s32 	%rd45, %r163, 4;
	add.s64 	%rd46, %rd1, %rd45;
	ld.global.f32 	%f58, [%rd46];
	add.f32 	%f59, %f57, %f58;
	add.s32 	%r164, %r162, %r81;
	mad.lo.s32 	%r165, %r164, %r79, %r3;
	mul.wide.s32 	%rd47, %r165, 4;
	add.s64 	%rd48, %rd1, %rd47;
	ld.global.f32 	%f60, [%rd48];
	add.f32 	%f61, %f59, %f60;
	add.s32 	%r166, %r164, %r81;
	mad.lo.s32 	%r167, %r166, %r79, %r3;
	mul.wide.s32 	%rd49, %r167, 4;
	add.s64 	%rd50, %rd1, %rd49;
	ld.global.f32 	%f62, [%rd50];
	add.f32 	%f63, %f61, %f62;
	add.s32 	%r168, %r166, %r81;
	mad.lo.s32 	%r169, %r168, %r79, %r3;
	mul.wide.s32 	%rd51, %r169, 4;
	add.s64 	%rd52, %rd1, %rd51;
	ld.global.f32 	%f64, [%rd52];
	add.f32 	%f83, %f63, %f64;
	add.s32 	%r212, %r212, 8;
$L__BB3_8:
	setp.eq.s32 	%p9, %r63, 0;
	@%p9 bra 	$L__BB3_14;
	and.b32  	%r66, %r80, 3;
	setp.lt.u32 	%p10, %r63, 4;
	@%p10 bra 	$L__BB3_11;
	add.s32 	%r170, %r212, %r8;
	mad.lo.s32 	%r171, %r170, %r81, %r84;
	mad.lo.s32 	%r172, %r171, %r79, %r3;
	mul.wide.s32 	%rd53, %r172, 4;
	add.s64 	%rd54, %rd1, %rd53;
	ld.global.f32 	%f66, [%rd54];
	add.f32 	%f67, %f83, %f66;
	add.s32 	%r173, %r171, %r81;
	mad.lo.s32 	%r174, %r173, %r79, %r3;
	mul.wide.s32 	%rd55, %r174, 4;
	add.s64 	%rd56, %rd1, %rd55;
	ld.global.f32 	%f68, [%rd56];
	add.f32 	%f69, %f67, %f68;
	add.s32 	%r175, %r173, %r81;
	mad.lo.s32 	%r176, %r175, %r79, %r3;
	mul.wide.s32 	%rd57, %r176, 4;
	add.s64 	%rd58, %rd1, %rd57;
	ld.global.f32 	%f70, [%rd58];
	add.f32 	%f71, %f69, %f70;
	add.s32 	%r177, %r175, %r81;
	mad.lo.s32 	%r178, %r177, %r79, %r3;
	mul.wide.s32 	%rd59, %r178, 4;
	add.s64 	%rd60, %rd1, %rd59;
	ld.global.f32 	%f72, [%rd60];
	add.f32 	%f83, %f71, %f72;
	add.s32 	%r212, %r212, 4;
$L__BB3_11:
	setp.eq.s32 	%p11, %r66, 0;
	@%p11 bra 	$L__BB3_14;
	add.s32 	%r179, %r212, %r8;
	mad.lo.s32 	%r180, %r81, %r179, %r5;
	add.s32 	%r181, %r180, %r4;
	mad.lo.s32 	%r182, %r79, %r181, %r2;
	add.s32 	%r215, %r182, %r1;
	mul.lo.s32 	%r70, %r79, %r81;
	neg.s32 	%r214, %r66;
$L__BB3_13:
	.pragma "nounroll";
	mul.wide.s32 	%rd61, %r215, 4;
	add.s64 	%rd62, %rd1, %rd61;
	ld.global.f32 	%f73, [%rd62];
	add.f32 	%f83, %f83, %f73;
	add.s32 	%r215, %r215, %r70;
	add.s32 	%r214, %r214, 1;
	setp.ne.s32 	%p12, %r214, 0;
	@%p12 bra 	$L__BB3_13;
$L__BB3_14:
	mov.u32 	%r183, _ZZ20calcPowerMtrx_kernelPfiiiS_E4tile;
	mad.lo.s32 	%r184, %r5, 68, %r183;
	shl.b32 	%r185, %r2, 2;
	add.s32 	%r186, %r184, %r185;
	st.shared.f32 	[%r186], %f83;
$L__BB3_15:
	bar.sync 	0;
	add.s32 	%r76, %r4, %r2;
	add.s32 	%r77, %r1, %r5;
	setp.ge.s32 	%p13, %r76, %r81;
	setp.ge.s32 	%p14, %r77, %r79;
	or.pred  	%p15, %p13, %p14;
	@%p15 bra 	$L__BB3_17;
	ld.param.u64 	%rd66, [_Z20calcPowerMtrx_kernelPfiiiS__param_0];
	mov.u32 	%r187, _ZZ20calcPowerMtrx_kernelPfiiiS_E4tile;
	mad.lo.s32 	%r188, %r2, 68, %r187;
	shl.b32 	%r189, %r5, 2;
	add.s32 	%r190, %r188, %r189;
	ld.shared.f32 	%f74, [%r190];
	mov.u32 	%r191, %ctaid.z;
	mad.lo.s32 	%r192, %r79, %r191, %r77;
	mad.lo.s32 	%r193, %r192, %r81, %r76;
	cvta.to.global.u64 	%rd63, %rd66;
	mul.wide.s32 	%rd64, %r193, 4;
	add.s64 	%rd65, %rd63, %rd64;
	st.global.f32 	[%rd65], %f74;
$L__BB3_17:
	ret;

}
	// .globl	_Z18calcPartSum_kernelPfiiS_
.visible .entry _Z18calcPartSum_kernelPfiiS_(
	.param .u64 .ptr .align 1 _Z18calcPartSum_kernelPfiiS__param_0,
	.param .u32 _Z18calcPartSum_kernelPfiiS__param_1,
	.param .u32 _Z18calcPartSum_kernelPfiiS__param_2,
	.param .u64 .ptr .align 1 _Z18calcPartSum_kernelPfiiS__param_3
)
{
	.reg .pred 	%p<11>;
	.reg .b32 	%r<47>;
	.reg .b32 	%f<83>;
	.reg .b64 	%rd<43>;

	ld.param.u64 	%rd2, [_Z18calcPartSum_kernelPfiiS__param_0];
	ld.param.u32 	%r28, [_Z18calcPartSum_kernelPfiiS__param_1];
	ld.param.u32 	%r29, [_Z18calcPartSum_kernelPfiiS__param_2];
	ld.param.u64 	%rd3, [_Z18calcPartSum_kernelPfiiS__param_3];
	cvta.to.global.u64 	%rd1, %rd3;
	mov.u32 	%r1, %ctaid.y;
	mov.u32 	%r30, %ctaid.x;
	mov.u32 	%r31, %ntid.x;
	mul.lo.s32 	%r2, %r30, %r31;
	mov.u32 	%r3, %tid.x;
	add.s32 	%r4, %r2, %r3;
	setp.ge.s32 	%p1, %r4, %r28;
	@%p1 bra 	$L__BB4_15;
	setp.lt.s32 	%p2, %r29, 1;
	mov.f32 	%f82, 0f00000000;
	@%p2 bra 	$L__BB4_14;
	mul.lo.s32 	%r5, %r29, %r1;
	and.b32  	%r6, %r29, 15;
	setp.lt.u32 	%p3, %r29, 16;
	mov.f32 	%f82, 0f00000000;
	mov.b32 	%r43, 0;
	@%p3 bra 	$L__BB4_5;
	and.b32  	%r43, %r29, 2147483632;
	neg.s32 	%r41, %r43;
	mad.lo.s32 	%r33, %r5, %r28, %r3;
	add.s32 	%r40, %r33, %r2;
	shl.b32 	%r10, %r28, 4;
	mov.f32 	%f82, 0f00000000;
	mul.wide.s32 	%rd6, %r28, 4;
$L__BB4_4:
	.pragma "nounroll";
	mul.wide.s32 	%rd4, %r40, 4;
	add.s64 	%rd5, %rd1, %rd4;
	ld.global.f32 	%f18, [%rd5];
	add.f32 	%f19, %f82, %f18;
	add.s64 	%rd7, %rd5, %rd6;
	ld.global.f32 	%f20, [%rd7];
	add.f32 	%f21, %f19, %f20;
	add.s64 	%rd8, %rd7, %rd6;
	ld.global.f32 	%f22, [%rd8];
	add.f32 	%f23, %f21, %f22;
	add.s64 	%rd9, %rd8, %rd6;
	ld.global.f32 	%f24, [%rd9];
	add.f32 	%f25, %f23, %f24;
	add.s64 	%rd10, %rd9, %rd6;
	ld.global.f32 	%f26, [%rd10];
	add.f32 	%f27, %f25, %f26;
	add.s64 	%rd11, %rd10, %rd6;
	ld.global.f32 	%f28, [%rd11];
	add.f32 	%f29, %f27, %f28;
	add.s64 	%rd12, %rd11, %rd6;
	ld.global.f32 	%f30, [%rd12];
	add.f32 	%f31, %f29, %f30;
	add.s64 	%rd13, %rd12, %rd6;
	ld.global.f32 	%f32, [%rd13];
	add.f32 	%f33, %f31, %f32;
	add.s64 	%rd14, %rd13, %rd6;
	ld.global.f32 	%f34, [%rd14];
	add.f32 	%f35, %f33, %f34;
	add.s64 	%rd15, %rd14, %rd6;
	ld.global.f32 	%f36, [%rd15];
	add.f32 	%f37, %f35, %f36;
	add.s64 	%rd16, %rd15, %rd6;
	ld.global.f32 	%f38, [%rd16];
	add.f32 	%f39, %f37, %f38;
	add.s64 	%rd17, %rd16, %rd6;
	ld.global.f32 	%f40, [%rd17];
	add.f32 	%f41, %f39, %f40;
	add.s64 	%rd18, %rd17, %rd6;
	ld.global.f32 	%f42, [%rd18];
	add.f32 	%f43, %f41, %f42;
	add.s64 	%rd19, %rd18, %rd6;
	ld.global.f32 	%f44, [%rd19];
	add.f32 	%f45, %f43, %f44;
	add.s64 	%rd20, %rd19, %rd6;
	ld.global.f32 	%f46, [%rd20];
	add.f32 	%f47, %f45, %f46;
	add.s64 	%rd21, %rd20, %rd6;
	ld.global.f32 	%f48, [%rd21];
	add.f32 	%f82, %f47, %f48;
	add.s32 	%r41, %r41, 16;
	add.s32 	%r40, %r40, %r10;
	setp.ne.s32 	%p4, %r41, 0;
	@%p4 bra 	$L__BB4_4;
$L__BB4_5:
	setp.eq.s32 	%p5, %r6, 0;
	@%p5 bra 	$L__BB4_14;
	and.b32  	%r16, %r29, 7;
	setp.lt.u32 	%p6, %r6, 8;
	@%p6 bra 	$L__BB4_8;
	add.s32 	%r34, %r43, %r5;
	mad.lo.s32 	%r35, %r34, %r28, %r4;
	mul.wide.s32 	%rd22, %r35, 4;
	add.s64 	%rd23, %rd1, %rd22;
	ld.global.f32 	%f50, [%rd23];
	add.f32 	%f51, %f82, %f50;
	mul.wide.s32 	%rd24, %r28, 4;
	add.s64 	%rd25, %rd23, %rd24;
	ld.global.f32 	%f52, [%rd25];
	add.f32 	%f53, %f51, %f52;
	add.s64 	%rd26, %rd25, %rd24;
	ld.global.f32 	%f54, [%rd26];
	add.f32 	%f55, %f53, %f54;
	add.s64 	%rd27, %rd26, %rd24;
	ld.global.f32 	%f56, [%rd27];
	add.f32 	%f57, %f55, %f56;
	add.s64 	%rd28, %rd27, %rd24;
	ld.global.f32 	%f58, [%rd28];
	add.f32 	%f59, %f57, %f58;
	add.s64 	%rd29, %rd28, %rd24;
	ld.global.f32 	%f60, [%rd29];
	add.f32 	%f61, %f59, %f60;
	add.s64 	%rd30, %rd29, %rd24;
	ld.global.f32 	%f62, [%rd30];
	add.f32 	%f63, %f61, %f62;
	add.s64 	%rd31, %rd30, %rd24;
	ld.global.f32 	%f64, [%rd31];
	add.f32 	%f82, %f63, %f64;
	add.s32 	%r43, %r43, 8;
$L__BB4_8:
	setp.eq.s32 	%p7, %r16, 0;
	@%p7 bra 	$L__BB4_14;
	and.b32  	%r19, %r29, 3;
	setp.lt.u32 	%p8, %r16, 4;
	@%p8 bra 	$L__BB4_11;
	add.s32 	%r36, %r43, %r5;
	mad.lo.s32 	%r37, %r36, %r28, %r4;
	mul.wide.s32 	%rd32, %r37, 4;
	add.s64 	%rd33, %rd1, %rd32;
	ld.global.f32 	%f66, [%rd33];
	add.f32 	%f67, %f82, %f66;
	mul.wide.s32 	%rd34, %r28, 4;
	add.s64 	%rd35, %rd33, %rd34;
	ld.global.f32 	%f68, [%rd35];
	add.f32 	%f69, %f67, %f68;
	add.s64 	%rd36, %rd35, %rd34;
	ld.global.f32 	%f70, [%rd36];
	add.f32 	%f71, %f69, %f70;
	add.s64 	%rd37, %rd36, %rd34;
	ld.global.f32 	%f72, [%rd37];
	add.f32 	%f82, %f71, %f72;
	add.s32 	%r43, %r43, 4;
$L__BB4_11:
	setp.eq.s32 	%p9, %r19, 0;
	@%p9 bra 	$L__BB4_14;
	add.s32 	%r38, %r43, %r5;
	mad.lo.s32 	%r46, %r28, %r38, %r4;
	neg.s32 	%r45, %r19;
$L__BB4_13:
	.pragma "nounroll";
	mul.wide.s32 	%rd38, %r46, 4;
	add.s64 	%rd39, %rd1, %rd38;
	ld.global.f32 	%f73, [%rd39];
	add.f32 	%f82, %f82, %f73;
	add.s32 	%r46, %r46, %r28;
	add.s32 	%r45, %r45, 1;
	setp.ne.s32 	%p10, %r45, 0;
	@%p10 bra 	$L__BB4_13;
$L__BB4_14:
	mad.lo.s32 	%r39, %r28, %r1, %r4;
	cvta.to.global.u64 	%rd40, %rd2;
	mul.wide.s32 	%rd41, %r39, 4;
	add.s64 	%rd42, %rd40, %rd41;
	st.global.f32 	[%rd42], %f82;
$L__BB4_15:
	ret;

}


// ===== COMPILED SASS (sm_100) =====

	.target	sm_100

	.elftype	@"ET_EXEC"


//--------------------- .note.nv.tkinfo           --------------------------
	.section	.note.nv.tkinfo,"",@"SHT_NOTE"
	.sectionflags	@"SHF_NOTE_NV_TKINFO"
	.tkinfo
        /*0018*/ 	.word	0x00000002
        /*0030*/ 	.string	""
        /*0030*/ 	.string	"ptxas"
        /*0030*/ 	.string	"Cuda compilation tools, release 13.0, V13.0.88"
        /*0030*/ 	.string	"Build cuda_13.0.r13.0/compiler.36424714_0"
        /*0030*/ 	.string	"-arch sm_100 -m 64 "



//--------------------- .note.nv.cuinfo           --------------------------
	.section	.note.nv.cuinfo,"",@"SHT_NOTE"
	.sectionflags	@"SHF_NOTE_NV_CUINFO"
        /*0018*/ 	.short	0x0002
        /*001a*/ 	.short	0x0064
        /*001c*/ 	.short	0x0082
	.zero		2


//--------------------- .nv.info                  --------------------------
	.section	.nv.info,"",@"SHT_CUDA_INFO"
	.align	4


	//----- nvinfo : EIATTR_REGCOUNT
	.align		4
        /*0000*/ 	.byte	0x04, 0x2f
        /*0002*/ 	.short	(.L_1 - .L_0)
	.align		4
.L_0:
        /*0004*/ 	.word	index@(_Z9addKernelPiPKiS1_)
        /*0008*/ 	.word	0x0000000c


	//----- nvinfo : EIATTR_FRAME_SIZE
	.align		4
.L_1:
        /*000c*/ 	.byte	0x04, 0x11
        /*000e*/ 	.short	(.L_3 - .L_2)
	.align		4
.L_2:
        /*0010*/ 	.word	index@(_Z9addKernelPiPKiS1_)
        /*0014*/ 	.word	0x00000000


	//----- nvinfo : EIATTR_REGCOUNT
	.align		4
.L_3:
        /*0018*/ 	.byte	0x04, 0x2f
        /*001a*/ 	.short	(.L_5 - .L_4)
	.align		4
.L_4:
        /*001c*/ 	.word	index@(_Z9transposePfS_ii)
        /*0020*/ 	.word	0x0000000c


	//----- nvinfo : EIATTR_FRAME_SIZE
	.align		4
.L_5:
        /*0024*/ 	.byte	0x04, 0x11
        /*0026*/ 	.short	(.L_7 - .L_6)
	.align		4
.L_6:
        /*0028*/ 	.word	index@(_Z9transposePfS_ii)
        /*002c*/ 	.word	0x00000000


	//----- nvinfo : EIATTR_REGCOUNT
	.align		4
.L_7:
        /*0030*/ 	.byte	0x04, 0x2f
        /*0032*/ 	.short	(.L_9 - .L_8)
	.align		4
.L_8:
        /*0034*/ 	.word	index@(_Z29calcMultiTransposition_kernelPfiiS_)
        /*0038*/ 	.word	0x00000010


	//----- nvinfo : EIATTR_FRAME_SIZE
	.align		4
.L_9:
        /*003c*/ 	.byte	0x04, 0x11
        /*003e*/ 	.short	(.L_11 - .L_10)
	.align		4
.L_10:
        /*0040*/ 	.word	index@(_Z29calcMultiTransposition_kernelPfiiS_)
        /*0044*/ 	.word	0x00000000


	//----- nvinfo : EIATTR_REGCOUNT
	.align		4
.L_11:
        /*0048*/ 	.byte	0x04, 0x2f
        /*004a*/ 	.short	(.L_13 - .L_12)
	.align		4
.L_12:
        /*004c*/ 	.word	index@(_Z20calcPowerMtrx_kernelPfiiiS_)
        /*0050*/ 	.word	0x00000020


	//----- nvinfo : EIATTR_FRAME_SIZE
	.align		4
.L_13:
        /*0054*/ 	.byte	0x04, 0x11
        /*0056*/ 	.short	(.L_15 - .L_14)
	.align		4
.L_14:
        /*0058*/ 	.word	index@(_Z20calcPowerMtrx_kernelPfiiiS_)
        /*005c*/ 	.word	0x00000000


	//----- nvinfo : EIATTR_REGCOUNT
	.align		4
.L_15:
        /*0060*/ 	.byte	0x04, 0x2f
        /*0062*/ 	.short	(.L_17 - .L_16)
	.align		4
.L_16:
        /*0064*/ 	.word	index@(_Z18calcPartSum_kernelPfiiS_)
        /*0068*/ 	.word	0x00000020


	//----- nvinfo : EIATTR_FRAME_SIZE
	.align		4
.L_17:
        /*006c*/ 	.byte	0x04, 0x11
        /*006e*/ 	.short	(.L_19 - .L_18)
	.align		4
.L_18:
        /*0070*/ 	.word	index@(_Z18calcPartSum_kernelPfiiS_)
        /*0074*/ 	.word	0x00000000


	//----- nvinfo : EIATTR_MIN_STACK_SIZE
	.align		4
.L_19:
        /*0078*/ 	.byte	0x04, 0x12
        /*007a*/ 	.short	(.L_21 - .L_20)
	.align		4
.L_20:
        /*007c*/ 	.word	index@(_Z18calcPartSum_kernelPfiiS_)
        /*0080*/ 	.word	0x00000000


	//----- nvinfo : EIATTR_MIN_STACK_SIZE
	.align		4
.L_21:
        /*0084*/ 	.byte	0x04, 0x12
        /*0086*/ 	.short	(.L_23 - .L_22)
	.align		4
.L_22:
        /*0088*/ 	.word	index@(_Z20calcPowerMtrx_kernelPfiiiS_)
        /*008c*/ 	.word	0x00000000


	//----- nvinfo : EIATTR_MIN_STACK_SIZE
	.align		4
.L_23:
        /*0090*/ 	.byte	0x04, 0x12
        /*0092*/ 	.short	(.L_25 - .L_24)
	.align		4
.L_24:
        /*0094*/ 	.word	index@(_Z29calcMultiTransposition_kernelPfiiS_)
        /*0098*/ 	.word	0x00000000


	//----- nvinfo : EIATTR_MIN_STACK_SIZE
	.align		4
.L_25:
        /*009c*/ 	.byte	0x04, 0x12
        /*009e*/ 	.short	(.L_27 - .L_26)
	.align		4
.L_26:
        /*00a0*/ 	.word	index@(_Z9transposePfS_ii)
        /*00a4*/ 	.word	0x00000000


	//----- nvinfo : EIATTR_MIN_STACK_SIZE
	.align		4
.L_27:
        /*00a8*/ 	.byte	0x04, 0x12
        /*00aa*/ 	.short	(.L_29 - .L_28)
	.align		4
.L_28:
        /*00ac*/ 	.word	index@(_Z9addKernelPiPKiS1_)
        /*00b0*/ 	.word	0x00000000
.L_29:


//--------------------- .nv.compat                --------------------------
	.section	.nv.compat,"",@"SHT_CUDA_COMPAT_INFO"
	.align	4
        /*0000*/ 	.byte	0x02, 0x09, 0x00, 0x00, 0x02, 0x02, 0x01, 0x00, 0x02, 0x05, 0x05, 0x00, 0x03, 0x07, 0x01, 0x01
        /*0010*/ 	.byte	0x02, 0x03, 0x00, 0x00, 0x02, 0x06, 0x01, 0x00, 0x04, 0x0b, 0x08, 0x00, 0x09, 0x00, 0x00, 0x00
        /*0020*/ 	.byte	0x00, 0x00, 0x00, 0x00


//--------------------- .nv.info._Z18calcPartSum_kernelPfiiS_ --------------------------
	.section	.nv.info._Z18calcPartSum_kernelPfiiS_,"",@"SHT_CUDA_INFO"
	.sectionflags	@""
	.align	4


	//----- nvinfo : EIATTR_CUDA_API_VERSION
	.align		4
        /*0000*/ 	.byte	0x04, 0x37
        /*0002*/ 	.short	(.L_31 - .L_30)
.L_30:
        /*0004*/ 	.word	0x00000082


	//----- nvinfo : EIATTR_KPARAM_INFO
	.align		4
.L_31:
        /*0008*/ 	.byte	0x04, 0x17
        /*000a*/ 	.short	(.L_33 - .L_32)
.L_32:
        /*000c*/ 	.word	0x00000000
        /*0010*/ 	.short	0x0003
        /*0012*/ 	.short	0x0010
        /*0014*/ 	.byte	0x00, 0xf5, 0x21, 0x00


	//----- nvinfo : EIATTR_KPARAM_INFO
	.align		4
.L_33:
        /*0018*/ 	.byte	0x04, 0x17
        /*001a*/ 	.short	(.L_35 - .L_34)
.L_34:
        /*001c*/ 	.word	0x00000000
        /*0020*/ 	.short	0x0002
        /*0022*/ 	.short	0x000c
        /*0024*/ 	.byte	0x00, 0xf0, 0x11, 0x00


	//----- nvinfo : EIATTR_KPARAM_INFO
	.align		4
.L_35:
        /*0028*/ 	.byte	0x04, 0x17
        /*002a*/ 	.short	(.L_37 - .L_36)
.L_36:
        /*002c*/ 	.word	0x00000000
        /*0030*/ 	.short	0x0001
        /*0032*/ 	.short	0x0008
        /*0034*/ 	.byte	0x00, 0xf0, 0x11, 0x00


	//----- nvinfo : EIATTR_KPARAM_INFO
	.align		4
.L_37:
        /*0038*/ 	.byte	0x04, 0x17
        /*003a*/ 	.short	(.L_39 - .L_38)
.L_38:
        /*003c*/ 	.word	0x00000000
        /*0040*/ 	.short	0x0000
        /*0042*/ 	.short	0x0000
        /*0044*/ 	.byte	0x00, 0xf5, 0x21, 0x00


	//----- nvinfo : EIATTR_SPARSE_MMA_MASK
	.align		4
.L_39:
        /*0048*/ 	.byte	0x03, 0x50
        /*004a*/ 	.short	0x0000


	//----- nvinfo : EIATTR_MAXREG_COUNT
	.align		4
        /*004c*/ 	.byte	0x03, 0x1b
        /*004e*/ 	.short	0x00ff


	//----- nvinfo : EIATTR_MERCURY_ISA_VERSION
	.align		4
        /*0050*/ 	.byte	0x03, 0x5f
        /*0052*/ 	.short	0x0101


	//----- nvinfo : EIATTR_VRC_CTA_INIT_COUNT
	.align		4
        /*0054*/ 	.byte	0x02, 0x4a
	.zero		1
	.zero		1


	//----- nvinfo : EIATTR_EXIT_INSTR_OFFSETS
	.align		4
        /*0058*/ 	.byte	0x04, 0x1c
        /*005a*/ 	.short	(.L_41 - .L_40)


	//   ....[0]....
.L_40:
        /*005c*/ 	.word	0x00000080


	//   ....[1]....
        /*0060*/ 	.word	0x00000960


	//----- nvinfo : EIATTR_CBANK_PARAM_SIZE
	.align		4
.L_41:
        /*0064*/ 	.byte	0x03, 0x19
        /*0066*/ 	.short	0x0018


	//----- nvinfo : EIATTR_PARAM_CBANK
	.align		4
        /*0068*/ 	.byte	0x04, 0x0a
        /*006a*/ 	.short	(.L_43 - .L_42)
	.align		4
.L_42:
        /*006c*/ 	.word	index@(.nv.constant0._Z18calcPartSum_kernelPfiiS_)
        /*0070*/ 	.short	0x0380
        /*0072*/ 	.short	0x0018


	//----- nvinfo : EIATTR_SW_WAR
	.align		4
.L_43:
        /*0074*/ 	.byte	0x04, 0x36
        /*0076*/ 	.short	(.L_45 - .L_44)
.L_44:
        /*0078*/ 	.word	0x00000008
.L_45:


//--------------------- .nv.info._Z20calcPowerMtrx_kernelPfiiiS_ --------------------------
	.section	.nv.info._Z20calcPowerMtrx_kernelPfiiiS_,"",@"SHT_CUDA_INFO"
	.sectionflags	@""
	.align	4


	//----- nvinfo : EIATTR_CUDA_API_VERSION
	.align		4
        /*0000*/ 	.byte	0x04, 0x37
        /*0002*/ 	.short	(.L_47 - .L_46)
.L_46:
        /*0004*/ 	.word	0x00000082


	//----- nvinfo : EIATTR_KPARAM_INFO
	.align		4
.L_47:
        /*0008*/ 	.byte	0x04, 0x17
        /*000a*/ 	.short	(.L_49 - .L_48)
.L_48:
        /*000c*/ 	.word	0x00000000
        /*0010*/ 	.short	0x0004
        /*0012*/ 	.short	0x0018
        /*0014*/ 	.byte	0x00, 0xf5, 0x21, 0x00


	//----- nvinfo : EIATTR_KPARAM_INFO
	.align		4
.L_49:
        /*0018*/ 	.byte	0x04, 0x17
        /*001a*/ 	.short	(.L_51 - .L_50)
.L_50:
        /*001c*/ 	.word	0x00000000
        /*0020*/ 	.short	0x0003
        /*0022*/ 	.short	0x0010
        /*0024*/ 	.byte	0x00, 0xf0, 0x11, 0x00


	//----- nvinfo : EIATTR_KPARAM_INFO
	.align		4
.L_51:
        /*0028*/ 	.byte	0x04, 0x17
        /*002a*/ 	.short	(.L_53 - .L_52)
.L_52:
        /*002c*/ 	.word	0x00000000
        /*0030*/ 	.short	0x0002
        /*0032*/ 	.short	0x000c
        /*0034*/ 	.byte	0x00, 0xf0, 0x11, 0x00


	//----- nvinfo : EIATTR_KPARAM_INFO
	.align		4
.L_53:
        /*0038*/ 	.byte	0x04, 0x17
        /*003a*/ 	.short	(.L_55 - .L_54)
.L_54:
        /*003c*/ 	.word	0x00000000
        /*0040*/ 	.short	0x0001
        /*0042*/ 	.short	0x0008
        /*0044*/ 	.byte	0x00, 0xf0, 0x11, 0x00


	//----- nvinfo : EIATTR_KPARAM_INFO
	.align		4
.L_55:
        /*0048*/ 	.byte	0x04, 0x17
        /*004a*/ 	.short	(.L_57 - .L_56)
.L_56:
        /*004c*/ 	.word	0x00000000
        /*0050*/ 	.short	0x0000
        /*0052*/ 	.short	0x0000
        /*0054*/ 	.byte	0x00, 0xf5, 0x21, 0x00


	//----- nvinfo : EIATTR_SPARSE_MMA_MASK
	.align		4
.L_57:
        /*0058*/ 	.byte	0x03, 0x50
        /*005a*/ 	.short	0x0000


	//----- nvinfo : EIATTR_MAXREG_COUNT
	.align		4
        /*005c*/ 	.byte	0x03, 0x1b
        /*005e*/ 	.short	0x00ff


	//----- nvinfo : EIATTR_NUM_BARRIERS
	.align		4
        /*0060*/ 	.byte	0x02, 0x4c
        /*0062*/ 	.byte	0x01
	.zero		1


	//----- nvinfo : EIATTR_MERCURY_ISA_VERSION
	.align		4
        /*0064*/ 	.byte	0x03, 0x5f
        /*0066*/ 	.short	0x0101


	//----- nvinfo : EIATTR_VRC_CTA_INIT_COUNT
	.align		4
        /*0068*/ 	.byte	0x02, 0x4a
	.zero		1
	.zero		1


	//----- nvinfo : EIATTR_EXIT_INSTR_OFFSETS
	.align		4
        /*006c*/ 	.byte	0x04, 0x1c
        /*006e*/ 	.short	(.L_59 - .L_58)


	//   ....[0]....
.L_58:
        /*0070*/ 	.word	0x00001310


	//   ....[1]....
        /*0074*/ 	.word	0x000013e0


	//----- nvinfo : EIATTR_CRS_STACK_SIZE
	.align		4
.L_59:
        /*0078*/ 	.byte	0x04, 0x1e
        /*007a*/ 	.short	(.L_61 - .L_60)
.L_60:
        /*007c*/ 	.word	0x00000000


	//----- nvinfo : EIATTR_CBANK_PARAM_SIZE
	.align		4
.L_61:
        /*0080*/ 	.byte	0x03, 0x19
        /*0082*/ 	.short	0x0020


	//----- nvinfo : EIATTR_PARAM_CBANK
	.align		4
        /*0084*/ 	.byte	0x04, 0x0a
        /*0086*/ 	.short	(.L_63 - .L_62)
	.align		4
.L_62:
        /*0088*/ 	.word	index@(.nv.constant0._Z20calcPowerMtrx_kernelPfiiiS_)
        /*008c*/ 	.short	0x0380
        /*008e*/ 	.short	0x0020


	//----- nvinfo : EIATTR_SW_WAR
	.align		4
.L_63:
        /*0090*/ 	.byte	0x04, 0x36
        /*0092*/ 	.short	(.L_65 - .L_64)
.L_64:
        /*0094*/ 	.word	0x00000008
.L_65:


//--------------------- .nv.info._Z29calcMultiTransposition_kernelPfiiS_ --------------------------
	.section	.nv.info._Z29calcMultiTransposition_kernelPfiiS_,"",@"SHT_CUDA_INFO"
	.sectionflags	@""
	.align	4


	//----- nvinfo : EIATTR_CUDA_API_VERSION
	.align		4
        /*0000*/ 	.byte	0x04, 0x37
        /*0002*/ 	.short	(.L_67 - .L_66)
.L_66:
        /*0004*/ 	.word	0x00000082


	//----- nvinfo : EIATTR_KPARAM_INFO
	.align		4
.L_67:
        /*0008*/ 	.byte	0x04, 0x17
        /*000a*/ 	.short	(.L_69 - .L_68)
.L_68:
        /*000c*/ 	.word	0x00000000
        /*0010*/ 	.short	0x0003
        /*0012*/ 	.short	0x0010
        /*0014*/ 	.byte	0x00, 0xf5, 0x21, 0x00


	//----- nvinfo : EIATTR_KPARAM_INFO
	.align		4
.L_69:
        /*0018*/ 	.byte	0x04, 0x17
        /*001a*/ 	.short	(.L_71 - .L_70)
.L_70:
        /*001c*/ 	.word	0x00000000
        /*0020*/ 	.short	0x0002
        /*0022*/ 	.short	0x000c
        /*0024*/ 	.byte	0x00, 0xf0, 0x11, 0x00


	//----- nvinfo : EIATTR_KPARAM_INFO
	.align		4
.L_71:
        /*0028*/ 	.byte	0x04, 0x17
        /*002a*/ 	.short	(.L_73 - .L_72)
.L_72:
        /*002c*/ 	.word	0x00000000
        /*0030*/ 	.short	0x0001
        /*0032*/ 	.short	0x0008
        /*0034*/ 	.byte	0x00, 0xf0, 0x11, 0x00


	//----- nvinfo : EIATTR_KPARAM_INFO
	.align		4
.L_73:
        /*0038*/ 	.byte	0x04, 0x17
        /*003a*/ 	.short	(.L_75 - .L_74)
.L_74:
        /*003c*/ 	.word	0x00000000
        /*0040*/ 	.short	0x0000
        /*0042*/ 	.short	0x0000
        /*0044*/ 	.byte	0x00, 0xf5, 0x21, 0x00


	//----- nvinfo : EIATTR_SPARSE_MMA_MASK
	.align		4
.L_75:
        /*0048*/ 	.byte	0x03, 0x50
        /*004a*/ 	.short	0x0000


	//----- nvinfo : EIATTR_MAXREG_COUNT
	.align		4
        /*004c*/ 	.byte	0x03, 0x1b
        /*004e*/ 	.short	0x00ff


	//----- nvinfo : EIATTR_NUM_BARRIERS
	.align		4
        /*0050*/ 	.byte	0x02, 0x4c
        /*0052*/ 	.byte	0x01
	.zero		1


	//----- nvinfo : EIATTR_MERCURY_ISA_VERSION
	.align		4
        /*0054*/ 	.byte	0x03, 0x5f
        /*0056*/ 	.short	0x0101


	//----- nvinfo : EIATTR_VRC_CTA_INIT_COUNT
	.align		4
        /*0058*/ 	.byte	0x02, 0x4a
	.zero		1
	.zero		1


	//----- nvinfo : EIATTR_EXIT_INSTR_OFFSETS
	.align		4
        /*005c*/ 	.byte	0x04, 0x1c
        /*005e*/ 	.short	(.L_77 - .L_76)


	//   ....[0]....
.L_76:
        /*0060*/ 	.word	0x000001c0


	//   ....[1]....
        /*0064*/ 	.word	0x00000280


	//----- nvinfo : EIATTR_CBANK_PARAM_SIZE
	.align		4
.L_77:
        /*0068*/ 	.byte	0x03, 0x19
        /*006a*/ 	.short	0x0018


	//----- nvinfo : EIATTR_PARAM_CBANK
	.align		4
        /*006c*/ 	.byte	0x04, 0x0a
        /*006e*/ 	.short	(.L_79 - .L_78)
	.align		4
.L_78:
        /*0070*/ 	.word	index@(.nv.constant0._Z29calcMultiTransposition_kernelPfiiS_)
        /*0074*/ 	.short	0x0380
        /*0076*/ 	.short	0x0018


	//----- nvinfo : EIATTR_SW_WAR
	.align		4
.L_79:
        /*0078*/ 	.byte	0x04, 0x36
        /*007a*/ 	.short	(.L_81 - .L_80)
.L_80:
        /*007c*/ 	.word	0x00000008
.L_81:


//--------------------- .nv.info._Z9transposePfS_ii --------------------------
	.section	.nv.info._Z9transposePfS_ii,"",@"SHT_CUDA_INFO"
	.sectionflags	@""
	.align	4


	//----- nvinfo : EIATTR_CUDA_API_VERSION
	.align		4
        /*0000*/ 	.byte	0x04, 0x37
        /*0002*/ 	.short	(.L_83 - .L_82)
.L_82:
        /*0004*/ 	.word	0x00000082


	//----- nvinfo : EIATTR_KPARAM_INFO
	.align		4
.L_83:
        /*0008*/ 	.byte	0x04, 0x17
        /*000a*/ 	.short	(.L_85 - .L_84)
.L_84:
        /*000c*/ 	.word	0x00000000
        /*0010*/ 	.short	0x0003
        /*0012*/ 	.short	0x0014
        /*0014*/ 	.byte	0x00, 0xf0, 0x11, 0x00


	//----- nvinfo : EIATTR_KPARAM_INFO
	.align		4
.L_85:
        /*0018*/ 	.byte	0x04, 0x17
        /*001a*/ 	.short	(.L_87 - .L_86)
.L_86:
        /*001c*/ 	.word	0x00000000
        /*0020*/ 	.short	0x0002
        /*0022*/ 	.short	0x0010
        /*0024*/ 	.byte	0x00, 0xf0, 0x11, 0x00


	//----- nvinfo : EIATTR_KPARAM_INFO
	.align		4
.L_87:
        /*0028*/ 	.byte	0x04, 0x17
        /*002a*/ 	.short	(.L_89 - .L_88)
.L_88:
        /*002c*/ 	.word	0x00000000
        /*0030*/ 	.short	0x0001
        /*0032*/ 	.short	0x0008
        /*0034*/ 	.byte	0x00, 0xf5, 0x21, 0x00


	//----- nvinfo : EIATTR_KPARAM_INFO
	.align		4
.L_89:
        /*0038*/ 	.byte	0x04, 0x17
        /*003a*/ 	.short	(.L_91 - .L_90)
.L_90:
        /*003c*/ 	.word	0x00000000
        /*0040*/ 	.short	0x0000
        /*0042*/ 	.short	0x0000
        /*0044*/ 	.byte	0x00, 0xf5, 0x21, 0x00


	//----- nvinfo : EIATTR_SPARSE_MMA_MASK
	.align		4
.L_91:
        /*0048*/ 	.byte	0x03, 0x50
        /*004a*/ 	.short	0x0000


	//----- nvinfo : EIATTR_MAXREG_COUNT
	.align		4
        /*004c*/ 	.byte	0x03, 0x1b
        /*004e*/ 	.short	0x00ff


	//----- nvinfo : EIATTR_NUM_BARRIERS
	.align		4
        /*0050*/ 	.byte	0x02, 0x4c
        /*0052*/ 	.byte	0x01
	.zero		1


	//----- nvinfo : EIATTR_MERCURY_ISA_VERSION
	.align		4
        /*0054*/ 	.byte	0x03, 0x5f
        /*0056*/ 	.short	0x0101


	//----- nvinfo : EIATTR_VRC_CTA_INIT_COUNT
	.align		4
        /*0058*/ 	.byte	0x02, 0x4a
	.zero		1
	.zero		1


	//----- nvinfo : EIATTR_EXIT_INSTR_OFFSETS
	.align		4
        /*005c*/ 	.byte	0x04, 0x1c
        /*005e*/ 	.short	(.L_93 - .L_92)


	//   ....[0]....
.L_92:
        /*0060*/ 	.word	0x000001a0


	//   ....[1]....
        /*0064*/ 	.word	0x00000250


	//----- nvinfo : EIATTR_CBANK_PARAM_SIZE
	.align		4
.L_93:
        /*0068*/ 	.byte	0x03, 0x19
        /*006a*/ 	.short	0x0018


	//----- nvinfo : EIATTR_PARAM_CBANK
	.align		4
        /*006c*/ 	.byte	0x04, 0x0a
        /*006e*/ 	.short	(.L_95 - .L_94)
	.align		4
.L_94:
        /*0070*/ 	.word	index@(.nv.constant0._Z9transposePfS_ii)
        /*0074*/ 	.short	0x0380
        /*0076*/ 	.short	0x0018


	//----- nvinfo : EIATTR_SW_WAR
	.align		4
.L_95:
        /*0078*/ 	.byte	0x04, 0x36
        /*007a*/ 	.short	(.L_97 - .L_96)
.L_96:
        /*007c*/ 	.word	0x00000008
.L_97:


//--------------------- .nv.info._Z9addKernelPiPKiS1_ --------------------------
	.section	.nv.info._Z9addKernelPiPKiS1_,"",@"SHT_CUDA_INFO"
	.sectionflags	@""
	.align	4


	//----- nvinfo : EIATTR_CUDA_API_VERSION
	.align		4
        /*0000*/ 	.byte	0x04, 0x37
        /*0002*/ 	.short	(.L_99 - .L_98)
.L_98:
        /*0004*/ 	.word	0x00000082


	//----- nvinfo : EIATTR_KPARAM_INFO
	.align		4
.L_99:
        /*0008*/ 	.byte	0x04, 0x17
        /*000a*/ 	.short	(.L_101 - .L_100)
.L_100:
        /*000c*/ 	.word	0x00000000
        /*0010*/ 	.short	0x0002
        /*0012*/ 	.short	0x0010
        /*0014*/ 	.byte	0x00, 0xf5, 0x21, 0x00


	//----- nvinfo : EIATTR_KPARAM_INFO
	.align		4
.L_101:
        /*0018*/ 	.byte	0x04, 0x17
        /*001a*/ 	.short	(.L_103 - .L_102)
.L_102:
        /*001c*/ 	.word	0x00000000
        /*0020*/ 	.short	0x0001
        /*0022*/ 	.short	0x0008
        /*0024*/ 	.byte	0x00, 0xf5, 0x21, 0x00


	//----- nvinfo : EIATTR_KPARAM_INFO
	.align		4
.L_103:
        /*0028*/ 	.byte	0x04, 0x17
        /*002a*/ 	.short	(.L_105 - .L_104)
.L_104:
        /*002c*/ 	.word	0x00000000
        /*0030*/ 	.short	0x0000
        /*0032*/ 	.short	0x0000
        /*0034*/ 	.byte	0x00, 0xf5, 0x21, 0x00


	//----- nvinfo : EIATTR_SPARSE_MMA_MASK
	.align		4
.L_105:
        /*0038*/ 	.byte	0x03, 0x50
        /*003a*/ 	.short	0x0000


	//----- nvinfo : EIATTR_MAXREG_COUNT
	.align		4
        /*003c*/ 	.byte	0x03, 0x1b
        /*003e*/ 	.short	0x00ff


	//----- nvinfo : EIATTR_MERCURY_ISA_VERSION
	.align		4
        /*0040*/ 	.byte	0x03, 0x5f
        /*0042*/ 	.short	0x0101


	//----- nvinfo : EIATTR_VRC_CTA_INIT_COUNT
	.align		4
        /*0044*/ 	.byte	0x02, 0x4a
	.zero		1
	.zero		1


	//----- nvinfo : EIATTR_EXIT_INSTR_OFFSETS
	.align		4
        /*0048*/ 	.byte	0x04, 0x1c
        /*004a*/ 	.short	(.L_107 - .L_106)


	//   ....[0]....
.L_106:
        /*004c*/ 	.word	0x000000d0


	//----- nvinfo : EIATTR_CBANK_PARAM_SIZE
	.align		4
.L_107:
        /*0050*/ 	.byte	0x03, 0x19
        /*0052*/ 	.short	0x0018


	//----- nvinfo : EIATTR_PARAM_CBANK
	.align		4
        /*0054*/ 	.byte	0x04, 0x0a
        /*0056*/ 	.short	(.L_109 - .L_108)
	.align		4
.L_108:
        /*0058*/ 	.word	index@(.nv.constant0._Z9addKernelPiPKiS1_)
        /*005c*/ 	.short	0x0380
        /*005e*/ 	.short	0x0018


	//----- nvinfo : EIATTR_SW_WAR
	.align		4
.L_109:
        /*0060*/ 	.byte	0x04, 0x36
        /*0062*/ 	.short	(.L_111 - .L_110)
.L_110:
        /*0064*/ 	.word	0x00000008
.L_111:


//--------------------- .nv.callgraph             --------------------------
	.section	.nv.callgraph,"",@"SHT_CUDA_CALLGRAPH"
	.align	4
	.sectionentsize	8
	.align		4
        /*0000*/ 	.word	0x00000000
	.align		4
        /*0004*/ 	.word	0xffffffff
	.align		4
        /*0008*/ 	.word	0x00000000
	.align		4
        /*000c*/ 	.word	0xfffffffe
	.align		4
        /*0010*/ 	.word	0x00000000
	.align		4
        /*0014*/ 	.word	0xfffffffd
	.align		4
        /*0018*/ 	.word	0x00000000
	.align		4
        /*001c*/ 	.word	0xfffffffc


//--------------------- .text._Z18calcPartSum_kernelPfiiS_ --------------------------
	.section	.text._Z18calcPartSum_kernelPfiiS_,"ax",@progbits
	.align	128
        .global         _Z18calcPartSum_kernelPfiiS_
        .type           _Z18calcPartSum_kernelPfiiS_,@function
        .size           _Z18calcPartSum_kernelPfiiS_,(.L_x_19 - _Z18calcPartSum_kernelPfiiS_)
        .other          _Z18calcPartSum_kernelPfiiS_,@"STO_CUDA_ENTRY STV_DEFAULT"
_Z18calcPartSum_kernelPfiiS_:
.text._Z18calcPartSum_kernelPfiiS_:
[----:B------:R-:W-:Y:S01]  /*0000*/  LDC R1, c[0x0][0x37c] ;  /* 0x0000df00ff017b82 */ /* 0x000fe20000000800 */
[----:B------:R-:W0:Y:S07]  /*0010*/  S2R R18, SR_TID.X ;  /* 0x0000000000127919 */ /* 0x000e2e0000002100 */
[----:B------:R-:W1:Y:S01]  /*0020*/  S2UR UR5, SR_CTAID.X ;  /* 0x00000000000579c3 */ /* 0x000e620000002500 */
[----:B------:R-:W1:Y:S07]  /*0030*/  LDCU UR4, c[0x0][0x360] ;  /* 0x00006c00ff0477ac */ /* 0x000e6e0008000800 */
[----:B------:R-:W2:Y:S01]  /*0040*/  LDC R17, c[0x0][0x388] ;  /* 0x0000e200ff117b82 */ /* 0x000ea20000000800 */
[----:B-1----:R-:W-:-:S06]  /*0050*/  UIMAD UR5, UR5, UR4, URZ ;  /* 0x00000004050572a4 */ /* 0x002fcc000f8e02ff */
[----:B0-----:R-:W-:-:S04]  /*0060*/  IADD3 R0, PT, PT, R18, UR5, RZ ;  /* 0x0000000512007c10 */ /* 0x001fc8000fffe0ff */
[----:B--2---:R-:W-:-:S13]  /*0070*/  ISETP.GE.AND P0, PT, R0, R17, PT ;  /* 0x000000110000720c */ /* 0x004fda0003f06270 */
[----:B------:R-:W-:Y:S05]  /*0080*/  @P0 EXIT ;  /* 0x000000000000094d */ /* 0x000fea0003800000 */
[----:B------:R-:W0:Y:S01]  /*0090*/  LDCU UR7, c[0x0][0x38c] ;  /* 0x00007180ff0777ac */ /* 0x000e220008000800 */
[----:B------:R-:W1:Y:S01]  /*00a0*/  S2UR UR10, SR_CTAID.Y ;  /* 0x00000000000a79c3 */ /* 0x000e620000002600 */
[----:B------:R-:W-:Y:S01]  /*00b0*/  HFMA2 R16, -RZ, RZ, 0, 0 ;  /* 0x00000000ff107431 */ /* 0x000fe200000001ff */
[----:B------:R-:W2:Y:S01]  /*00c0*/  LDCU.64 UR12, c[0x0][0x358] ;  /* 0x00006b00ff0c77ac */ /* 0x000ea20008000a00 */
[----:B0-----:R-:W-:-:S09]  /*00d0*/  UISETP.GE.AND UP0, UPT, UR7, 0x1, UPT ;  /* 0x000000010700788c */ /* 0x001fd2000bf06270 */
[----:B-12---:R-:W-:Y:S05]  /*00e0*/  BRA.U !UP0, `(.L_x_0) ;  /* 0x00000009080c7547 */ /* 0x006fea000b800000 */
[----:B------:R-:W-:Y:S01]  /*00f0*/  UISETP.GE.U32.AND UP1, UPT, UR7, 0x10, UPT ;  /* 0x000000100700788c */ /* 0x000fe2000bf26070 */
[----:B------:R-:W-:Y:S01]  /*0100*/  MOV R16, RZ ;  /* 0x000000ff00107202 */ /* 0x000fe20000000f00 */
[----:B------:R-:W-:Y:S02]  /*0110*/  ULOP3.LUT UR8, UR7, 0xf, URZ, 0xc0, !UPT ;  /* 0x0000000f07087892 */ /* 0x000fe4000f8ec0ff */
[----:B------:R-:W-:Y:S02]  /*0120*/  UIMAD UR6, UR10, UR7, URZ ;  /* 0x000000070a0672a4 */ /* 0x000fe4000f8e02ff */
[----:B------:R-:W-:Y:S01]  /*0130*/  UISETP.NE.AND UP0, UPT, UR8, URZ, UPT ;  /* 0x000000ff0800728c */ /* 0x000fe2000bf05270 */
[----:B------:R-:W-:Y:S02]  /*0140*/  UMOV UR4, URZ ;  /* 0x000000ff00047c82 */ /* 0x000fe40008000000 */
[----:B------:R-:W-:Y:S08]  /*0150*/  BRA.U !UP1, `(.L_x_1) ;  /* 0x0000000109e87547 */ /* 0x000ff0000b800000 */
[----:B------:R-:W-:Y:S01]  /*0160*/  IMAD R18, R17, UR6, R18 ;  /* 0x0000000611127c24 */ /* 0x000fe2000f8e0212 */
[----:B------:R-:W-:Y:S01]  /*0170*/  ULOP3.LUT UR4, UR7, 0x7ffffff0, URZ, 0xc0, !UPT ;  /* 0x7ffffff007047892 */ /* 0x000fe2000f8ec0ff */
[----:B------:R-:W-:-:S03]  /*0180*/  MOV R16, RZ ;  /* 0x000000ff00107202 */ /* 0x000fc60000000f00 */
[----:B------:R-:W-:Y:S01]  /*0190*/  IADD3 R18, PT, PT, R18, UR5, RZ ;  /* 0x0000000512127c10 */ /* 0x000fe2000fffe0ff */
[----:B------:R-:W-:-:S12]  /*01a0*/  UIADD3 UR9, UPT, UPT, -UR4, URZ, URZ ;  /* 0x000000ff04097290 */ /* 0x000fd8000fffe1ff */
.L_x_2:
[----:B------:R-:W0:Y:S02]  /*01b0*/  LDC.64 R4, c[0x0][0x390] ;  /* 0x0000e400ff047b82 */ /* 0x000e240000000a00 */
[----:B0-----:R-:W-:-:S05]  /*01c0*/  IMAD.WIDE R4, R18, 0x4, R4 ;  /* 0x0000000412047825 */ /* 0x001fca00078e0204 */
[----:B------:R-:W2:Y:S01]  /*01d0*/  LDG.E R25, desc[UR12][R4.64] ;  /* 0x0000000c04197981 */ /* 0x000ea2000c1e1900 */
[----:B------:R-:W-:-:S05]  /*01e0*/  IMAD.WIDE R6, R17, 0x4, R4 ;  /* 0x0000000411067825 */ /* 0x000fca00078e0204 */
[----:B------:R0:W3:Y:S01]  /*01f0*/  LDG.E R23, desc[UR12][R6.64] ;  /* 0x0000000c06177981 */ /* 0x0000e2000c1e1900 */
[----:B------:R-:W-:-:S05]  /*0200*/  IMAD.WIDE R8, R17, 0x4, R6 ;  /* 0x0000000411087825 */ /* 0x000fca00078e0206 */
[----:B------:R1:W4:Y:S01]  /*0210*/  LDG.E R22, desc[UR12][R8.64] ;  /* 0x0000000c08167981 */ /* 0x000322000c1e1900 */
[----:B------:R-:W-:-:S05]  /*0220*/  IMAD.WIDE R12, R17, 0x4, R8 ;  /* 0x00000004110c7825 */ /* 0x000fca00078e0208 */
[----:B------:R-:W5:Y:S01]  /*0230*/  LDG.E R21, desc[UR12][R12.64] ;  /* 0x0000000c0c157981 */ /* 0x000f62000c1e1900 */
[----:B------:R-:W-:-:S05]  /*0240*/  IMAD.WIDE R14, R17, 0x4, R12 ;  /* 0x00000004110e7825 */ /* 0x000fca00078e020c */
[----:B------:R-:W5:Y:S01]  /*0250*/  LDG.E R20, desc[UR12][R14.64] ;  /* 0x0000000c0e147981 */ /* 0x000f62000c1e1900 */
[----:B------:R-:W-:-:S05]  /*0260*/  IMAD.WIDE R2, R17, 0x4, R14 ;  /* 0x0000000411027825 */ /* 0x000fca00078e020e */
[----:B------:R1:W5:Y:S01]  /*0270*/  LDG.E R19, desc[UR12][R2.64] ;  /* 0x0000000c02137981 */ /* 0x000362000c1e1900 */
[----:B------:R-:W-:-:S05]  /*0280*/  IMAD.WIDE R26, R17, 0x4, R2 ;  /* 0x00000004111a7825 */ /* 0x000fca00078e0202 */
[----:B------:R1:W5:Y:S01]  /*0290*/  LDG.E R24, desc[UR12][R26.64] ;  /* 0x0000000c1a187981 */ /* 0x000362000c1e1900 */
[----:B------:R-:W-:-:S05]  /*02a0*/  IMAD.WIDE R10, R17, 0x4, R26 ;  /* 0x00000004110a7825 */ /* 0x000fca00078e021a */
[----:B------:R1:W5:Y:S01]  /*02b0*/  LDG.E R28, desc[UR12][R10.64] ;  /* 0x0000000c0a1c7981 */ /* 0x000362000c1e1900 */
[----:B0-----:R-:W-:-:S04]  /*02c0*/  IMAD.WIDE R6, R17, 0x4, R10 ;  /* 0x0000000411067825 */ /* 0x001fc800078e020a */
[C---:B-1----:R-:W-:Y:S02]  /*02d0*/  IMAD.WIDE R8, R17.reuse, 0x4, R6 ;  /* 0x0000000411087825 */ /* 0x042fe400078e0206 */
[----:B------:R-:W5:Y:S02]  /*02e0*/  LDG.E R6, desc[UR12][R6.64] ;  /* 0x0000000c06067981 */ /* 0x000f64000c1e1900 */
[C---:B------:R-:W-:Y:S02]  /*02f0*/  IMAD.WIDE R2, R17.reuse, 0x4, R8 ;  /* 0x0000000411027825 */ /* 0x040fe400078e0208 */
[----:B------:R-:W5:Y:S02]  /*0300*/  LDG.E R8, desc[UR12][R8.64] ;  /* 0x0000000c08087981 */ /* 0x000f64000c1e1900 */
[C---:B------:R-:W-:Y:S02]  /*0310*/  IMAD.WIDE R4, R17.reuse, 0x4, R2 ;  /* 0x0000000411047825 */ /* 0x040fe400078e0202 */
[----:B------:R-:W5:Y:S02]  /*0320*/  LDG.E R29, desc[UR12][R2.64] ;  /* 0x0000000c021d7981 */ /* 0x000f64000c1e1900 */
[----:B------:R-:W-:-:S02]  /*0330*/  IMAD.WIDE R12, R17, 0x4, R4 ;  /* 0x00000004110c7825 */ /* 0x000fc400078e0204 */
[----:B------:R-:W5:Y:S02]  /*0340*/  LDG.E R4, desc[UR12][R4.64] ;  /* 0x0000000c04047981 */ /* 0x000f64000c1e1900 */
[C---:B------:R-:W-:Y:S02]  /*0350*/  IMAD.WIDE R14, R17.reuse, 0x4, R12 ;  /* 0x00000004110e7825 */ /* 0x040fe400078e020c */
[----:B------:R-:W5:Y:S02]  /*0360*/  LDG.E R12, desc[UR12][R12.64] ;  /* 0x0000000c0c0c7981 */ /* 0x000f64000c1e1900 */
[C---:B------:R-:W-:Y:S02]  /*0370*/  IMAD.WIDE R26, R17.reuse, 0x4, R14 ;  /* 0x00000004111a7825 */ /* 0x040fe400078e020e */
[----:B------:R-:W5:Y:S02]  /*0380*/  LDG.E R14, desc[UR12][R14.64] ;  /* 0x0000000c0e0e7981 */ /* 0x000f64000c1e1900 */
[----:B------:R-:W-:-:S02]  /*0390*/  IMAD.WIDE R10, R17, 0x4, R26 ;  /* 0x00000004110a7825 */ /* 0x000fc400078e021a */
[----:B------:R-:W5:Y:S04]  /*03a0*/  LDG.E R26, desc[UR12][R26.64] ;  /* 0x0000000c1a1a7981 */ /* 0x000f68000c1e1900 */
[----:B------:R-:W5:Y:S01]  /*03b0*/  LDG.E R10, desc[UR12][R10.64] ;  /* 0x0000000c0a0a7981 */ /* 0x000f62000c1e1900 */
[----:B------:R-:W-:-:S04]  /*03c0*/  UIADD3 UR9, UPT, UPT, UR9, 0x10, URZ ;  /* 0x0000001009097890 */ /* 0x000fc8000fffe0ff */
[----:B------:R-:W-:Y:S01]  /*03d0*/  UISETP.NE.AND UP1, UPT, UR9, URZ, UPT ;  /* 0x000000ff0900728c */ /* 0x000fe2000bf25270 */
[----:B------:R-:W-:Y:S01]  /*03e0*/  LEA R18, R17, R18, 0x4 ;  /* 0x0000001211127211 */ /* 0x000fe200078e20ff */
[----:B--2---:R-:W-:-:S04]  /*03f0*/  FADD R16, R25, R16 ;  /* 0x0000001019107221 */ /* 0x004fc80000000000 */
[----:B---3--:R-:W-:-:S04]  /*0400*/  FADD R23, R16, R23 ;  /* 0x0000001710177221 */ /* 0x008fc80000000000 */
[----:B----4-:R-:W-:-:S04]  /*0410*/  FADD R22, R23, R22 ;  /* 0x0000001617167221 */ /* 0x010fc80000000000 */
[----:B-----5:R-:W-:-:S04]  /*0420*/  FADD R21, R22, R21 ;  /* 0x0000001516157221 */ /* 0x020fc80000000000 */
[----:B------:R-:W-:-:S04]  /*0430*/  FADD R20, R21, R20 ;  /* 0x0000001415147221 */ /* 0x000fc80000000000 */
        /* <DEDUP_REMOVED lines=10> */
[----:B------:R-:W-:Y:S01]  /*04e0*/  FADD R16, R29, R10 ;  /* 0x0000000a1d107221 */ /* 0x000fe20000000000 */
[----:B------:R-:W-:Y:S06]  /*04f0*/  BRA.U UP1, `(.L_x_2) ;  /* 0xfffffffd012c7547 */ /* 0x000fec000b83ffff */
.L_x_1:
[----:B------:R-:W-:Y:S05]  /*0500*/  BRA.U !UP0, `(.L_x_0) ;  /* 0x0000000508047547 */ /* 0x000fea000b800000 */
[----:B------:R-:W-:Y:S02]  /*0510*/  UISETP.GE.U32.AND UP0, UPT, UR8, 0x8, UPT ;  /* 0x000000080800788c */ /* 0x000fe4000bf06070 */
[----:B------:R-:W-:-:S04]  /*0520*/  ULOP3.LUT UR9, UR7, 0x7, URZ, 0xc0, !UPT ;  /* 0x0000000707097892 */ /* 0x000fc8000f8ec0ff */
[----:B------:R-:W-:-:S03]  /*0530*/  UISETP.NE.AND UP1, UPT, UR9, URZ, UPT ;  /* 0x000000ff0900728c */ /* 0x000fc6000bf25270 */
[----:B------:R-:W-:Y:S08]  /*0540*/  BRA.U !UP0, `(.L_x_3) ;  /* 0x0000000108707547 */ /* 0x000ff0000b800000 */
[----:B------:R-:W0:Y:S01]  /*0550*/  LDC.64 R2, c[0x0][0x390] ;  /* 0x0000e400ff027b82 */ /* 0x000e220000000a00 */
[----:B------:R-:W-:-:S06]  /*0560*/  UIADD3 UR8, UPT, UPT, UR6, UR4, URZ ;  /* 0x0000000406087290 */ /* 0x000fcc000fffe0ff */
[----:B------:R-:W-:-:S04]  /*0570*/  IMAD R5, R17, UR8, R0 ;  /* 0x0000000811057c24 */ /* 0x000fc8000f8e0200 */
[----:B0-----:R-:W-:-:S04]  /*0580*/  IMAD.WIDE R2, R5, 0x4, R2 ;  /* 0x0000000405027825 */ /* 0x001fc800078e0202 */
[C---:B------:R-:W-:Y:S02]  /*0590*/  IMAD.WIDE R4, R17.reuse, 0x4, R2 ;  /* 0x0000000411047825 */ /* 0x040fe400078e0202 */
[----:B------:R-:W2:Y:S02]  /*05a0*/  LDG.E R3, desc[UR12][R2.64] ;  /* 0x0000000c02037981 */ /* 0x000ea4000c1e1900 */
[C---:B------:R-:W-:Y:S02]  /*05b0*/  IMAD.WIDE R6, R17.reuse, 0x4, R4 ;  /* 0x0000000411067825 */ /* 0x040fe400078e0204 */
[----:B------:R-:W3:Y:S02]  /*05c0*/  LDG.E R4, desc[UR12][R4.64] ;  /* 0x0000000c04047981 */ /* 0x000ee4000c1e1900 */
[C---:B------:R-:W-:Y:S02]  /*05d0*/  IMAD.WIDE R8, R17.reuse, 0x4, R6 ;  /* 0x0000000411087825 */ /* 0x040fe400078e0206 */
[----:B------:R-:W4:Y:S02]  /*05e0*/  LDG.E R6, desc[UR12][R6.64] ;  /* 0x0000000c06067981 */ /* 0x000f24000c1e1900 */
        /* <DEDUP_REMOVED lines=9> */
[----:B------:R-:W-:Y:S01]  /*0680*/  UIADD3 UR4, UPT, UPT, UR4, 0x8, URZ ;  /* 0x0000000804047890 */ /* 0x000fe2000fffe0ff */
[----:B--2---:R-:W-:-:S04]  /*0690*/  FADD R3, R16, R3 ;  /* 0x0000000310037221 */ /* 0x004fc80000000000 */
[----:B---3--:R-:W-:-:S04]  /*06a0*/  FADD R3, R3, R4 ;  /* 0x0000000403037221 */ /* 0x008fc80000000000 */
[----:B----4-:R-:W-:-:S04]  /*06b0*/  FADD R3, R3, R6 ;  /* 0x0000000603037221 */ /* 0x010fc80000000000 */
[----:B-----5:R-:W-:-:S04]  /*06c0*/  FADD R3, R3, R8 ;  /* 0x0000000803037221 */ /* 0x020fc80000000000 */
[----:B------:R-:W-:-:S04]  /*06d0*/  FADD R3, R3, R10 ;  /* 0x0000000a03037221 */ /* 0x000fc80000000000 */
[----:B------:R-:W-:-:S04]  /*06e0*/  FADD R3, R3, R12 ;  /* 0x0000000c03037221 */ /* 0x000fc80000000000 */
[----:B------:R-:W-:-:S04]  /*06f0*/  FADD R3, R3, R14 ;  /* 0x0000000e03037221 */ /* 0x000fc80000000000 */
[----:B------:R-:W-:-:S07]  /*0700*/  FADD R16, R3, R18 ;  /* 0x0000001203107221 */ /* 0x000fce0000000000 */
.L_x_3:
        /* <DEDUP_REMOVED lines=13> */
[----:B------:R-:W-:Y:S02]  /*07e0*/  IMAD.WIDE R8, R17, 0x4, R6 ;  /* 0x0000000411087825 */ /* 0x000fe400078e0206 */
[----:B------:R-:W4:Y:S04]  /*07f0*/  LDG.E R7, desc[UR12][R6.64] ;  /* 0x0000000c06077981 */ /* 0x000f28000c1e1900 */
[----:B------:R-:W5:Y:S01]  /*0800*/  LDG.E R9, desc[UR12][R8.64] ;  /* 0x0000000c08097981 */ /* 0x000f62000c1e1900 */
[----:B------:R-:W-:Y:S01]  /*0810*/  UIADD3 UR4, UPT, UPT, UR4, 0x4, URZ ;  /* 0x0000000404047890 */ /* 0x000fe2000fffe0ff */
[----:B--2---:R-:W-:-:S04]  /*0820*/  FADD R16, R16, R3 ;  /* 0x0000000310107221 */ /* 0x004fc80000000000 */
[----:B---3--:R-:W-:-:S04]  /*0830*/  FADD R16, R16, R5 ;  /* 0x0000000510107221 */ /* 0x008fc80000000000 */
[----:B----4-:R-:W-:-:S04]  /*0840*/  FADD R16, R16, R7 ;  /* 0x0000000710107221 */ /* 0x010fc80000000000 */
[----:B-----5:R-:W-:-:S07]  /*0850*/  FADD R16, R16, R9 ;  /* 0x0000000910107221 */ /* 0x020fce0000000000 */
.L_x_4:
[----:B------:R-:W-:Y:S05]  /*0860*/  BRA.U !UP1, `(.L_x_0) ;  /* 0x00000001092c7547 */ /* 0x000fea000b800000 */
[----:B------:R-:W0:Y:S01]  /*0870*/  LDC.64 R4, c[0x0][0x390] ;  /* 0x0000e400ff047b82 */ /* 0x000e220000000a00 */
[----:B------:R-:W-:Y:S02]  /*0880*/  UIADD3 UR4, UPT, UPT, UR6, UR4, URZ ;  /* 0x0000000406047290 */ /* 0x000fe4000fffe0ff */
[----:B------:R-:W-:-:S04]  /*0890*/  UIADD3 UR7, UPT, UPT, -UR7, URZ, URZ ;  /* 0x000000ff07077290 */ /* 0x000fc8000fffe1ff */
[----:B------:R-:W-:-:S08]  /*08a0*/  IMAD R6, R17, UR4, R0 ;  /* 0x0000000411067c24 */ /* 0x000fd0000f8e0200 */
.L_x_5:
[----:B0-----:R-:W-:-:S06]  /*08b0*/  IMAD.WIDE R2, R6, 0x4, R4 ;  /* 0x0000000406027825 */ /* 0x001fcc00078e0204 */
[----:B------:R-:W2:Y:S01]  /*08c0*/  LDG.E R3, desc[UR12][R2.64] ;  /* 0x0000000c02037981 */ /* 0x000ea2000c1e1900 */
[----:B------:R-:W-:Y:S01]  /*08d0*/  UIADD3 UR7, UPT, UPT, UR7, 0x1, URZ ;  /* 0x0000000107077890 */ /* 0x000fe2000fffe0ff */
[----:B------:R-:W-:-:S03]  /*08e0*/  IADD3 R6, PT, PT, R6, R17, RZ ;  /* 0x0000001106067210 */ /* 0x000fc60007ffe0ff */
[----:B------:R-:W-:Y:S01]  /*08f0*/  UISETP.NE.AND UP0, UPT, UR7, URZ, UPT ;  /* 0x000000ff0700728c */ /* 0x000fe2000bf05270 */
[----:B--2---:R-:W-:-:S08]  /*0900*/  FADD R16, R3, R16 ;  /* 0x0000001003107221 */ /* 0x004fd00000000000 */
[----:B------:R-:W-:Y:S05]  /*0910*/  BRA.U UP0, `(.L_x_5) ;  /* 0xfffffffd00e47547 */ /* 0x000fea000b83ffff */
.L_x_0:
[----:B------:R-:W0:Y:S01]  /*0920*/  LDC.64 R2, c[0x0][0x380] ;  /* 0x0000e000ff027b82 */ /* 0x000e220000000a00 */
[----:B------:R-:W-:-:S04]  /*0930*/  IMAD R17, R17, UR10, R0 ;  /* 0x0000000a11117c24 */ /* 0x000fc8000f8e0200 */
[----:B0-----:R-:W-:-:S05]  /*0940*/  IMAD.WIDE R2, R17, 0x4, R2 ;  /* 0x0000000411027825 */ /* 0x001fca00078e0202 */
[----:B------:R-:W-:Y:S01]  /*0950*/  STG.E desc[UR12][R2.64], R16 ;  /* 0x0000001002007986 */ /* 0x000fe2000c10190c */
[----:B------:R-:W-:Y:S05]  /*0960*/  EXIT ;  /* 0x000000000000794d */ /* 0x000fea0003800000 */
.L_x_6:
[----:B------:R-:W-:-:S00]  /*0970*/  BRA `(.L_x_6) ;  /* 0xfffffffc00fc7947 */ /* 0x000fc0000383ffff */
[----:B------:R-:W-:-:S00]  /*0980*/  NOP ;  /* 0x0000000000007918 */ /* 0x000fc00000000000 */
[----:B------:R-:W-:-:S00]  /*0990*/  NOP ;  /* 0x0000000000007918 */ /* 0x000fc00000000000 */
[----:B------:R-:W-:-:S00]  /*09a0*/  NOP ;  /* 0x0000000000007918 */ /* 0x000fc00000000000 */
[----:B------:R-:W-:-:S00]  /*09b0*/  NOP ;  /* 0x0000000000007918 */ /* 0x000fc00000000000 */
[----:B------:R-:W-:-:S00]  /*09c0*/  NOP ;  /* 0x0000000000007918 */ /* 0x000fc00000000000 */
[----:B------:R-:W-:-:S00]  /*09d0*/  NOP ;  /* 0x0000000000007918 */ /* 0x000fc00000000000 */
[----:B------:R-:W-:-:S00]  /*09e0*/  NOP ;  /* 0x0000000000007918 */ /* 0x000fc00000000000 */
[----:B------:R-:W-:-:S00]  /*09f0*/  NOP ;  /* 0x0000000000007918 */ /* 0x000fc00000000000 */
.L_x_19:


//--------------------- .text._Z20calcPowerMtrx_kernelPfiiiS_ --------------------------
	.section	.text._Z20calcPowerMtrx_kernelPfiiiS_,"ax",@progbits
	.align	128
        .global         _Z20calcPowerMtrx_kernelPfiiiS_
        .type           _Z20calcPowerMtrx_kernelPfiiiS_,@function
        .size           _Z20calcPowerMtrx_kernelPfiiiS_,(.L_x_20 - _Z20calcPowerMtrx_kernelPfiiiS_)
        .other          _Z20calcPowerMtrx_kernelPfiiiS_,@"STO_CUDA_ENTRY STV_DEFAULT"
_Z20calcPowerMtrx_kernelPfiiiS_:
.text._Z20calcPowerMtrx_kernelPfiiiS_:
[----:B------:R-:W-:Y:S01]  /*0000*/  LDC R1, c[0x0][0x37c] ;  /* 0x0000df00ff017b82 */ /* 0x000fe20000000800 */
[----:B------:R-:W0:Y:S01]  /*0010*/  S2R R0, SR_CTAID.Y ;  /* 0x0000000000007919 */ /* 0x000e220000002600 */
[----:B------:R-:W1:Y:S06]  /*0020*/  LDCU.64 UR12, c[0x0][0x388] ;  /* 0x00007100ff0c77ac */ /* 0x000e6c0008000a00 */
[----:B------:R-:W2:Y:S01]  /*0030*/  S2UR UR10, SR_CTAID.Z ;  /* 0x00000000000a79c3 */ /* 0x000ea20000002700 */
[----:B------:R-:W-:Y:S01]  /*0040*/  BSSY.RECONVERGENT B0, `(.L_x_7) ;  /* 0x0000126000007945 */ /* 0x000fe20003800200 */
[----:B------:R-:W0:Y:S01]  /*0050*/  S2R R3, SR_TID.Y ;  /* 0x0000000000037919 */ /* 0x000e220000002200 */
[----:B------:R-:W3:Y:S01]  /*0060*/  LDCU.64 UR8, c[0x0][0x358] ;  /* 0x00006b00ff0877ac */ /* 0x000ee20008000a00 */
[----:B------:R-:W4:Y:S01]  /*0070*/  S2R R2, SR_CTAID.X ;  /* 0x0000000000027919 */ /* 0x000f220000002500 */
[----:B------:R-:W4:Y:S01]  /*0080*/  S2R R29, SR_TID.X ;  /* 0x00000000001d7919 */ /* 0x000f220000002100 */
[----:B0-----:R-:W-:-:S04]  /*0090*/  LEA R4, R0, R3, 0x4 ;  /* 0x0000000300047211 */ /* 0x001fc800078e20ff */
[----:B-1----:R-:W-:Y:S02]  /*00a0*/  ISETP.GE.AND P0, PT, R4, UR12, PT ;  /* 0x0000000c04007c0c */ /* 0x002fe4000bf06270 */
[----:B----4-:R-:W-:-:S04]  /*00b0*/  LEA R4, R2, R29, 0x4 ;  /* 0x0000001d02047211 */ /* 0x010fc800078e20ff */
[----:B------:R-:W-:-:S13]  /*00c0*/  ISETP.GE.OR P0, PT, R4, UR13, P0 ;  /* 0x0000000d04007c0c */ /* 0x000fda0008706670 */
[----:B--23--:R-:W-:Y:S05]  /*00d0*/  @P0 BRA `(.L_x_8) ;  /* 0x0000001000700947 */ /* 0x00cfea0003800000 */
[----:B------:R-:W0:Y:S01]  /*00e0*/  LDCU UR5, c[0x0][0x390] ;  /* 0x00007200ff0577ac */ /* 0x000e220008000800 */
[----:B------:R-:W-:Y:S01]  /*00f0*/  HFMA2 R18, -RZ, RZ, 0, 0 ;  /* 0x00000000ff127431 */ /* 0x000fe200000001ff */
[----:B0-----:R-:W-:-:S09]  /*0100*/  UISETP.GE.AND UP0, UPT, UR5, 0x1, UPT ;  /* 0x000000010500788c */ /* 0x001fd2000bf06270 */
[----:B------:R-:W-:Y:S05]  /*0110*/  BRA.U !UP0, `(.L_x_9) ;  /* 0x0000001108447547 */ /* 0x000fea000b800000 */
[----:B------:R-:W-:Y:S01]  /*0120*/  UISETP.GE.U32.AND UP0, UPT, UR5, 0x10, UPT ;  /* 0x000000100500788c */ /* 0x000fe2000bf06070 */
[----:B------:R-:W-:Y:S01]  /*0130*/  MOV R18, RZ ;  /* 0x000000ff00127202 */ /* 0x000fe20000000f00 */
[----:B------:R-:W-:Y:S01]  /*0140*/  UIMAD UR6, UR10, UR5, URZ ;  /* 0x000000050a0672a4 */ /* 0x000fe2000f8e02ff */
[----:B------:R-:W-:-:S06]  /*0150*/  MOV R6, RZ ;  /* 0x000000ff00067202 */ /* 0x000fcc0000000f00 */
[----:B------:R-:W-:Y:S05]  /*0160*/  BRA.U !UP0, `(.L_x_10) ;  /* 0x0000000908b07547 */ /* 0x000fea000b800000 */
[----:B------:R-:W-:Y:S02]  /*0170*/  UIMAD UR7, UR6, UR12, UR12 ;  /* 0x0000000c060772a4 */ /* 0x000fe4000f8e020c */
[----:B------:R-:W-:Y:S01]  /*0180*/  MOV R8, UR6 ;  /* 0x0000000600087c02 */ /* 0x000fe20008000f00 */
[----:B------:R-:W-:Y:S01]  /*0190*/  ULOP3.LUT UR4, UR5, 0x7ffffff0, URZ, 0xc0, !UPT ;  /* 0x7ffffff005047892 */ /* 0x000fe2000f8ec0ff */
[----:B------:R-:W-:Y:S02]  /*01a0*/  MOV R28, UR6 ;  /* 0x00000006001c7c02 */ /* 0x000fe40008000f00 */
[----:B------:R-:W-:Y:S01]  /*01b0*/  MOV R9, UR6 ;  /* 0x0000000600097c02 */ /* 0x000fe20008000f00 */
[----:B------:R-:W-:Y:S01]  /*01c0*/  UIADD3 UR4, UPT, UPT, -UR4, URZ, URZ ;  /* 0x000000ff04047290 */ /* 0x000fe2000fffe1ff */
[----:B------:R-:W-:Y:S01]  /*01d0*/  MOV R13, UR6 ;  /* 0x00000006000d7c02 */ /* 0x000fe20008000f00 */
[----:B------:R-:W-:Y:S01]  /*01e0*/  VIADD R28, R28, 0x3 ;  /* 0x000000031c1c7836 */ /* 0x000fe20000000000 */
[----:B------:R-:W-:-:S02]  /*01f0*/  MOV R11, UR6 ;  /* 0x00000006000b7c02 */ /* 0x000fc40008000f00 */
[----:B------:R-:W-:Y:S01]  /*0200*/  MOV R26, UR6 ;  /* 0x00000006001a7c02 */ /* 0x000fe20008000f00 */
[----:B------:R-:W-:Y:S01]  /*0210*/  IMAD R7, R28, UR12, R3 ;  /* 0x0000000c1c077c24 */ /* 0x000fe2000f8e0203 */
[----:B------:R-:W-:Y:S02]  /*0220*/  MOV R24, UR6 ;  /* 0x0000000600187c02 */ /* 0x000fe40008000f00 */
[----:B------:R-:W-:Y:S02]  /*0230*/  MOV R22, UR6 ;  /* 0x0000000600167c02 */ /* 0x000fe40008000f00 */
[----:B------:R-:W-:Y:S02]  /*0240*/  MOV R20, UR6 ;  /* 0x0000000600147c02 */ /* 0x000fe40008000f00 */
[----:B------:R-:W-:Y:S02]  /*0250*/  MOV R18, UR6 ;  /* 0x0000000600127c02 */ /* 0x000fe40008000f00 */
[----:B------:R-:W-:-:S02]  /*0260*/  MOV R16, UR6 ;  /* 0x0000000600107c02 */ /* 0x000fc40008000f00 */
[----:B------:R-:W-:Y:S02]  /*0270*/  MOV R14, UR6 ;  /* 0x00000006000e7c02 */ /* 0x000fe40008000f00 */
[----:B------:R-:W-:Y:S02]  /*0280*/  MOV R12, UR6 ;  /* 0x00000006000c7c02 */ /* 0x000fe40008000f00 */
[----:B------:R-:W-:Y:S02]  /*0290*/  MOV R10, UR6 ;  /* 0x00000006000a7c02 */ /* 0x000fe40008000f00 */
[----:B------:R-:W-:Y:S02]  /*02a0*/  IADD3 R8, PT, PT, R8, 0x2, RZ ;  /* 0x0000000208087810 */ /* 0x000fe40007ffe0ff */
[----:B------:R-:W-:Y:S02]  /*02b0*/  IADD3 R5, PT, PT, R3, UR7, RZ ;  /* 0x0000000703057c10 */ /* 0x000fe4000fffe0ff */
[----:B------:R-:W-:-:S02]  /*02c0*/  IADD3 R9, PT, PT, R9, 0x4, RZ ;  /* 0x0000000409097810 */ /* 0x000fc40007ffe0ff */
[----:B------:R-:W-:Y:S02]  /*02d0*/  IADD3 R13, PT, PT, R13, 0x6, RZ ;  /* 0x000000060d0d7810 */ /* 0x000fe40007ffe0ff */
[----:B------:R-:W-:Y:S02]  /*02e0*/  MOV R4, UR6 ;  /* 0x0000000600047c02 */ /* 0x000fe40008000f00 */
[----:B------:R-:W-:Y:S01]  /*02f0*/  IADD3 R11, PT, PT, R11, 0x5, RZ ;  /* 0x000000050b0b7810 */ /* 0x000fe20007ffe0ff */
[--C-:B------:R-:W-:Y:S01]  /*0300*/  IMAD R28, R13, UR12, R3.reuse ;  /* 0x0000000c0d1c7c24 */ /* 0x100fe2000f8e0203 */
[----:B------:R-:W-:Y:S01]  /*0310*/  IADD3 R26, PT, PT, R26, 0x7, RZ ;  /* 0x000000071a1a7810 */ /* 0x000fe20007ffe0ff */
[--C-:B------:R-:W-:Y:S01]  /*0320*/  IMAD R4, R4, UR12, R3.reuse ;  /* 0x0000000c04047c24 */ /* 0x100fe2000f8e0203 */
[----:B------:R-:W-:Y:S02]  /*0330*/  IADD3 R24, PT, PT, R24, 0x8, RZ ;  /* 0x0000000818187810 */ /* 0x000fe40007ffe0ff */
[----:B------:R-:W-:Y:S01]  /*0340*/  IADD3 R22, PT, PT, R22, 0x9, RZ ;  /* 0x0000000916167810 */ /* 0x000fe20007ffe0ff */
[--C-:B------:R-:W-:Y:S01]  /*0350*/  IMAD R27, R26, UR12, R3.reuse ;  /* 0x0000000c1a1b7c24 */ /* 0x100fe2000f8e0203 */
        /* <DEDUP_REMOVED lines=12> */
[----:B------:R-:W-:Y:S01]  /*0420*/  LEA R6, R0, R5, 0x4 ;  /* 0x0000000500067211 */ /* 0x000fe200078e20ff */
[--C-:B------:R-:W-:Y:S01]  /*0430*/  IMAD R5, R8, UR12, R3.reuse ;  /* 0x0000000c08057c24 */ /* 0x100fe2000f8e0203 */
[C---:B------:R-:W-:Y:S01]  /*0440*/  LEA R4, R0.reuse, R4, 0x4 ;  /* 0x0000000400047211 */ /* 0x040fe200078e20ff */
[--C-:B------:R-:W-:Y:S01]  /*0450*/  IMAD R8, R9, UR12, R3.reuse ;  /* 0x0000000c09087c24 */ /* 0x100fe2000f8e0203 */
[C---:B------:R-:W-:Y:S01]  /*0460*/  LEA R7, R0.reuse, R7, 0x4 ;  /* 0x0000000700077211 */ /* 0x040fe200078e20ff */
[--C-:B------:R-:W-:Y:S01]  /*0470*/  IMAD R9, R11, UR12, R3.reuse ;  /* 0x0000000c0b097c24 */ /* 0x100fe2000f8e0203 */
[----:B------:R-:W-:Y:S01]  /*0480*/  LEA R5, R0, R5, 0x4 ;  /* 0x0000000500057211 */ /* 0x000fe200078e20ff */
[--C-:B------:R-:W-:Y:S01]  /*0490*/  IMAD R13, R12, UR12, R3.reuse ;  /* 0x0000000c0c0d7c24 */ /* 0x100fe2000f8e0203 */
[----:B------:R-:W-:Y:S01]  /*04a0*/  LEA R28, R0, R28, 0x4 ;  /* 0x0000001c001c7211 */ /* 0x000fe200078e20ff */
[----:B------:R-:W-:Y:S01]  /*04b0*/  IMAD R11, R10, UR12, R3 ;  /* 0x0000000c0a0b7c24 */ /* 0x000fe2000f8e0203 */
[C---:B------:R-:W-:Y:S01]  /*04c0*/  LEA R9, R0.reuse, R9, 0x4 ;  /* 0x0000000900097211 */ /* 0x040fe200078e20ff */
[C---:B------:R-:W-:Y:S01]  /*04d0*/  IMAD R8, R0.reuse, 0x10, R8 ;  /* 0x0000001000087824 */ /* 0x040fe200078e0208 */
[----:B------:R-:W-:Y:S01]  /*04e0*/  LEA R26, R0, R27, 0x4 ;  /* 0x0000001b001a7211 */ /* 0x000fe200078e20ff */
        /* <DEDUP_REMOVED lines=9> */
[C---:B------:R-:W-:Y:S01]  /*0580*/  LEA R16, R0.reuse, R17, 0x4 ;  /* 0x0000001100107211 */ /* 0x040fe200078e20ff */
[--C-:B------:R-:W-:Y:S01]  /*0590*/  IMAD R9, R9, UR13, R29.reuse ;  /* 0x0000000d09097c24 */ /* 0x100fe2000f8e021d */
[----:B------:R-:W-:Y:S01]  /*05a0*/  LEA R14, R0, R15, 0x4 ;  /* 0x0000000f000e7211 */ /* 0x000fe200078e20ff */
        /* <DEDUP_REMOVED lines=11> */
[----:B------:R-:W-:Y:S01]  /*0660*/  MOV R18, RZ ;  /* 0x000000ff00127202 */ /* 0x000fe20000000f00 */
[--C-:B------:R-:W-:Y:S01]  /*0670*/  IMAD R25, R16, UR13, R29.reuse ;  /* 0x0000000d10197c24 */ /* 0x100fe2000f8e021d */
[----:B------:R-:W-:Y:S01]  /*0680*/  LEA R7, R2, R7, 0x4 ;  /* 0x0000000702077211 */ /* 0x000fe200078e20ff */
[--C-:B------:R-:W-:Y:S01]  /*0690*/  IMAD R27, R14, UR13, R29.reuse ;  /* 0x0000000d0e1b7c24 */ /* 0x100fe2000f8e021d */
[----:B------:R-:W-:Y:S01]  /*06a0*/  LEA R8, R2, R8, 0x4 ;  /* 0x0000000802087211 */ /* 0x000fe200078e20ff */
[--C-:B------:R-:W-:Y:S01]  /*06b0*/  IMAD R15, R12, UR13, R29.reuse ;  /* 0x0000000d0c0f7c24 */ /* 0x100fe2000f8e021d */
[----:B------:R-:W-:Y:S01]  /*06c0*/  LEA R11, R2, R11, 0x4 ;  /* 0x0000000b020b7211 */ /* 0x000fe200078e20ff */
[----:B------:R-:W-:Y:S01]  /*06d0*/  IMAD R29, R10, UR13, R29 ;  /* 0x0000000d0a1d7c24 */ /* 0x000fe2000f8e021d */
[C---:B------:R-:W-:Y:S01]  /*06e0*/  LEA R10, R2.reuse, R23, 0x4 ;  /* 0x00000017020a7211 */ /* 0x040fe200078e20ff */
[C---:B------:R-:W-:Y:S01]  /*06f0*/  IMAD R9, R2.reuse, 0x10, R9 ;  /* 0x0000001002097824 */ /* 0x040fe200078e0209 */
[----:B------:R-:W-:-:S02]  /*0700*/  LEA R12, R2, R21, 0x4 ;  /* 0x00000015020c7211 */ /* 0x000fc400078e20ff */
[C---:B------:R-:W-:Y:S02]  /*0710*/  LEA R28, R2.reuse, R19, 0x4 ;  /* 0x00000013021c7211 */ /* 0x040fe400078e20ff */
[C---:B------:R-:W-:Y:S02]  /*0720*/  LEA R13, R2.reuse, R13, 0x4 ;  /* 0x0000000d020d7211 */ /* 0x040fe400078e20ff */
[C---:B------:R-:W-:Y:S02]  /*0730*/  LEA R26, R2.reuse, R17, 0x4 ;  /* 0x00000011021a7211 */ /* 0x040fe400078e20ff */
[C---:B------:R-:W-:Y:S02]  /*0740*/  LEA R25, R2.reuse, R25, 0x4 ;  /* 0x0000001902197211 */ /* 0x040fe400078e20ff */
[C---:B------:R-:W-:Y:S02]  /*0750*/  LEA R27, R2.reuse, R27, 0x4 ;  /* 0x0000001b021b7211 */ /* 0x040fe400078e20ff */
[----:B------:R-:W-:-:S02]  /*0760*/  LEA R24, R2, R15, 0x4 ;  /* 0x0000000f02187211 */ /* 0x000fc400078e20ff */
[----:B------:R-:W-:-:S07]  /*0770*/  LEA R29, R2, R29, 0x4 ;  /* 0x0000001d021d7211 */ /* 0x000fce00078e20ff */
.L_x_11:
[----:B------:R-:W0:Y:S02]  /*0780*/  LDC.64 R14, c[0x0][0x398] ;  /* 0x0000e600ff0e7b82 */ /* 0x000e240000000a00 */
[----:B0-----:R-:W-:-:S04]  /*0790*/  IMAD.WIDE R20, R4, 0x4, R14 ;  /* 0x0000000404147825 */ /* 0x001fc800078e020e */
[--C-:B------:R-:W-:Y:S02]  /*07a0*/  IMAD.WIDE R16, R6, 0x4, R14.reuse ;  /* 0x0000000406107825 */ /* 0x100fe400078e020e */
[----:B------:R-:W2:Y:S02]  /*07b0*/  LDG.E R21, desc[UR8][R20.64] ;  /* 0x0000000814157981 */ /* 0x000ea4000c1e1900 */
[--C-:B------:R-:W-:Y:S02]  /*07c0*/  IMAD.WIDE R22, R5, 0x4, R14.reuse ;  /* 0x0000000405167825 */ /* 0x100fe400078e020e */
[----:B------:R0:W3:Y:S04]  /*07d0*/  LDG.E R19, desc[UR8][R16.64] ;  /* 0x0000000810137981 */ /* 0x0000e8000c1e1900 */
[----:B------:R-:W4:Y:S01]  /*07e0*/  LDG.E R22, desc[UR8][R22.64] ;  /* 0x0000000816167981 */ /* 0x000f22000c1e1900 */
[----:B0-----:R-:W-:-:S06]  /*07f0*/  IMAD.WIDE R16, R7, 0x4, R14 ;  /* 0x0000000407107825 */ /* 0x001fcc00078e020e */
[----:B------:R-:W5:Y:S01]  /*0800*/  LDG.E R16, desc[UR8][R16.64] ;  /* 0x0000000810107981 */ /* 0x000f62000c1e1900 */
[----:B--2---:R-:W-:-:S04]  /*0810*/  FADD R18, R21, R18 ;  /* 0x0000001215127221 */ /* 0x004fc80000000000 */
[----:B---3--:R-:W-:Y:S01]  /*0820*/  FADD R21, R18, R19 ;  /* 0x0000001312157221 */ /* 0x008fe20000000000 */
[----:B------:R-:W-:-:S06]  /*0830*/  IMAD.WIDE R18, R8, 0x4, R14 ;  /* 0x0000000408127825 */ /* 0x000fcc00078e020e */
[----:B------:R4:W2:Y:S02]  /*0840*/  LDG.E R18, desc[UR8][R18.64] ;  /* 0x0000000812127981 */ /* 0x0008a4000c1e1900 */
[----:B----4-:R-:W-:Y:S01]  /*0850*/  FADD R19, R21, R22 ;  /* 0x0000001615137221 */ /* 0x010fe20000000000 */
[----:B------:R-:W-:-:S06]  /*0860*/  IMAD.WIDE R20, R9, 0x4, R14 ;  /* 0x0000000409147825 */ /* 0x000fcc00078e020e */
[----:B------:R-:W3:Y:S01]  /*0870*/  LDG.E R20, desc[UR8][R20.64] ;  /* 0x0000000814147981 */ /* 0x000ee2000c1e1900 */
[----:B------:R-:W-:-:S06]  /*0880*/  IMAD.WIDE R22, R10, 0x4, R14 ;  /* 0x000000040a167825 */ /* 0x000fcc00078e020e */
[----:B------:R-:W4:Y:S01]  /*0890*/  LDG.E R22, desc[UR8][R22.64] ;  /* 0x0000000816167981 */ /* 0x000f22000c1e1900 */
[----:B-----5:R-:W-:Y:S01]  /*08a0*/  FADD R19, R19, R16 ;  /* 0x0000001013137221 */ /* 0x020fe20000000000 */
[----:B------:R-:W-:-:S06]  /*08b0*/  IMAD.WIDE R16, R11, 0x4, R14 ;  /* 0x000000040b107825 */ /* 0x000fcc00078e020e */
[----:B------:R3:W5:Y:S01]  /*08c0*/  LDG.E R16, desc[UR8][R16.64] ;  /* 0x0000000810107981 */ /* 0x000762000c1e1900 */
[----:B--2---:R-:W-:-:S04]  /*08d0*/  FADD R19, R19, R18 ;  /* 0x0000001213137221 */ /* 0x004fc80000000000 */
[----:B---3--:R-:W-:Y:S01]  /*08e0*/  FADD R17, R19, R20 ;  /* 0x0000001413117221 */ /* 0x008fe20000000000 */
[----:B------:R-:W-:-:S04]  /*08f0*/  IMAD.WIDE R18, R12, 0x4, R14 ;  /* 0x000000040c127825 */ /* 0x000fc800078e020e */
[----:B------:R-:W-:Y:S02]  /*0900*/  IMAD.WIDE R20, R28, 0x4, R14 ;  /* 0x000000041c147825 */ /* 0x000fe400078e020e */
[----:B------:R-:W2:Y:S02]  /*0910*/  LDG.E R18, desc[UR8][R18.64] ;  /* 0x0000000812127981 */ /* 0x000ea4000c1e1900 */
[----:B----4-:R-:W-:Y:S01]  /*0920*/  FADD R17, R17, R22 ;  /* 0x0000001611117221 */ /* 0x010fe20000000000 */
[----:B------:R-:W-:Y:S01]  /*0930*/  IMAD.WIDE R22, R13, 0x4, R14 ;  /* 0x000000040d167825 */ /* 0x000fe200078e020e */
[----:B------:R-:W3:Y:S05]  /*0940*/  LDG.E R20, desc[UR8][R20.64] ;  /* 0x0000000814147981 */ /* 0x000eea000c1e1900 */
[----:B------:R-:W4:Y:S01]  /*0950*/  LDG.E R22, desc[UR8][R22.64] ;  /* 0x0000000816167981 */ /* 0x000f22000c1e1900 */
[----:B-----5:R-:W-:-:S04]  /*0960*/  FADD R17, R17, R16 ;  /* 0x0000001011117221 */ /* 0x020fc80000000000 */
[----:B--2---:R-:W-:Y:S01]  /*0970*/  FADD R19, R17, R18 ;  /* 0x0000001211137221 */ /* 0x004fe20000000000 */
[----:B------:R-:W-:-:S06]  /*0980*/  IMAD.WIDE R16, R26, 0x4, R14 ;  /* 0x000000041a107825 */ /* 0x000fcc00078e020e */
[----:B------:R3:W2:Y:S02]  /*0990*/  LDG.E R16, desc[UR8][R16.64] ;  /* 0x0000000810107981 */ /* 0x0006a4000c1e1900 */
[----:B---3--:R-:W-:Y:S01]  /*09a0*/  FADD R17, R19, R20 ;  /* 0x0000001413117221 */ /* 0x008fe20000000000 */
[----:B------:R-:W-:-:S04]  /*09b0*/  IMAD.WIDE R18, R25, 0x4, R14 ;  /* 0x0000000419127825 */ /* 0x000fc800078e020e */
[----:B------:R-:W-:-:S04]  /*09c0*/  IMAD.WIDE R20, R27, 0x4, R14 ;  /* 0x000000041b147825 */ /* 0x000fc800078e020e */
[----:B----4-:R-:W-:Y:S01]  /*09d0*/  FADD R17, R17, R22 ;  /* 0x0000001611117221 */ /* 0x010fe20000000000 */
[----:B------:R0:W3:Y:S01]  /*09e0*/  LDG.E R18, desc[UR8][R18.64] ;  /* 0x0000000812127981 */ /* 0x0000e2000c1e1900 */
[----:B------:R-:W-:-:S03]  /*09f0*/  IMAD.WIDE R22, R24, 0x4, R14 ;  /* 0x0000000418167825 */ /* 0x000fc600078e020e */
[----:B------:R-:W4:Y:S01]  /*0a00*/  LDG.E R20, desc[UR8][R20.64] ;  /* 0x0000000814147981 */ /* 0x000f22000c1e1900 */
[----:B------:R-:W-:-:S03]  /*0a10*/  IMAD.WIDE R14, R29, 0x4, R14 ;  /* 0x000000041d0e7825 */ /* 0x000fc600078e020e */
[----:B------:R-:W5:Y:S04]  /*0a20*/  LDG.E R22, desc[UR8][R22.64] ;  /* 0x0000000816167981 */ /* 0x000f68000c1e1900 */
[----:B------:R1:W5:Y:S01]  /*0a30*/  LDG.E R14, desc[UR8][R14.64] ;  /* 0x000000080e0e7981 */ /* 0x000362000c1e1900 */
[----:B------:R-:W-:Y:S02]  /*0a40*/  UIADD3 UR4, UPT, UPT, UR4, 0x10, URZ ;  /* 0x0000001004047890 */ /* 0x000fe4000fffe0ff */
[----:B------:R-:W-:Y:S02]  /*0a50*/  UIMAD UR7, UR12, UR13, URZ ;  /* 0x0000000d0c0772a4 */ /* 0x000fe4000f8e02ff */
[----:B------:R-:W-:-:S04]  /*0a60*/  UISETP.NE.AND UP0, UPT, UR4, URZ, UPT ;  /* 0x000000ff0400728c */ /* 0x000fc8000bf05270 */
[----:B0-----:R-:W-:Y:S02]  /*0a70*/  MOV R19, UR7 ;  /* 0x0000000700137c02 */ /* 0x001fe40008000f00 */
[----:B-1----:R-:W-:Y:S02]  /*0a80*/  MOV R15, UR7 ;  /* 0x00000007000f7c02 */ /* 0x002fe40008000f00 */
[C---:B------:R-:W-:Y:S02]  /*0a90*/  LEA R5, R19.reuse, R5, 0x4 ;  /* 0x0000000513057211 */ /* 0x040fe400078e20ff */
[----:B------:R-:W-:Y:S02]  /*0aa0*/  LEA R8, R19, R8, 0x4 ;  /* 0x0000000813087211 */ /* 0x000fe400078e20ff */
[C---:B------:R-:W-:Y:S02]  /*0ab0*/  LEA R10, R15.reuse, R10, 0x4 ;  /* 0x0000000a0f0a7211 */ /* 0x040fe400078e20ff */
[----:B------:R-:W-:-:S02]  /*0ac0*/  LEA R12, R15, R12, 0x4 ;  /* 0x0000000c0f0c7211 */ /* 0x000fc400078e20ff */
[C---:B------:R-:W-:Y:S02]  /*0ad0*/  LEA R28, R15.reuse, R28, 0x4 ;  /* 0x0000001c0f1c7211 */ /* 0x040fe400078e20ff */
[C---:B------:R-:W-:Y:S02]  /*0ae0*/  LEA R26, R15.reuse, R26, 0x4 ;  /* 0x0000001a0f1a7211 */ /* 0x040fe400078e20ff */
[----:B------:R-:W-:Y:S02]  /*0af0*/  LEA R24, R15, R24, 0x4 ;  /* 0x000000180f187211 */ /* 0x000fe400078e20ff */
[----:B------:R-:W-:Y:S01]  /*0b00*/  LEA R4, R19, R4, 0x4 ;  /* 0x0000000413047211 */ /* 0x000fe200078e20ff */
[----:B--2---:R-:W-:Y:S01]  /*0b10*/  FADD R17, R17, R16 ;  /* 0x0000001011117221 */ /* 0x004fe20000000000 */
[----:B------:R-:W-:-:S04]  /*0b20*/  MOV R16, UR7 ;  /* 0x0000000700107c02 */ /* 0x000fc80008000f00 */
[----:B------:R-:W-:Y:S01]  /*0b30*/  LEA R6, R16, R6, 0x4 ;  /* 0x0000000610067211 */ /* 0x000fe200078e20ff */
[----:B---3--:R-:W-:Y:S01]  /*0b40*/  FADD R17, R17, R18 ;  /* 0x0000001211117221 */ /* 0x008fe20000000000 */
[----:B------:R-:W-:-:S03]  /*0b50*/  MOV R18, UR7 ;  /* 0x0000000700127c02 */ /* 0x000fc60008000f00 */
[----:B----4-:R-:W-:Y:S01]  /*0b60*/  FADD R17, R17, R20 ;  /* 0x0000001411117221 */ /* 0x010fe20000000000 */
[----:B------:R-:W-:-:S03]  /*0b70*/  LEA R27, R18, R27, 0x4 ;  /* 0x0000001b121b7211 */ /* 0x000fc600078e20ff */
[----:B-----5:R-:W-:Y:S01]  /*0b80*/  FADD R17, R17, R22 ;  /* 0x0000001611117221 */ /* 0x020fe20000000000 */
[C---:B------:R-:W-:Y:S01]  /*0b90*/  LEA R7, R16.reuse, R7, 0x4 ;  /* 0x0000000710077211 */ /* 0x040fe200078e20ff */
[C---:B------:R-:W-:Y:S01]  /*0ba0*/  IMAD R9, R16.reuse, 0x10, R9 ;  /* 0x0000001010097824 */ /* 0x040fe200078e0209 */
[C---:B------:R-:W-:Y:S01]  /*0bb0*/  LEA R11, R16.reuse, R11, 0x4 ;  /* 0x0000000b100b7211 */ /* 0x040fe200078e20ff */
[----:B------:R-:W-:Y:S01]  /*0bc0*/  FADD R18, R17, R14 ;  /* 0x0000000e11127221 */ /* 0x000fe20000000000 */
[C---:B------:R-:W-:Y:S02]  /*0bd0*/  LEA R13, R16.reuse, R13, 0x4 ;  /* 0x0000000d100d7211 */ /* 0x040fe400078e20ff */
[C---:B------:R-:W-:Y:S02]  /*0be0*/  LEA R25, R16.reuse, R25, 0x4 ;  /* 0x0000001910197211 */ /* 0x040fe400078e20ff */
[----:B------:R-:W-:Y:S01]  /*0bf0*/  LEA R29, R16, R29, 0x4 ;  /* 0x0000001d101d7211 */ /* 0x000fe200078e20ff */
[----:B------:R-:W-:Y:S06]  /*0c00*/  BRA.U UP0, `(.L_x_11) ;  /* 0xfffffff900dc7547 */ /* 0x000fec000b83ffff */
[----:B------:R-:W-:-:S06]  /*0c10*/  ULOP3.LUT UR4, UR5, 0x7ffffff0, URZ, 0xc0, !UPT ;  /* 0x7ffffff005047892 */ /* 0x000fcc000f8ec0ff */
[----:B------:R-:W-:-:S07]  /*0c20*/  MOV R6, UR4 ;  /* 0x0000000400067c02 */ /* 0x000fce0008000f00 */
.L_x_10:
[----:B------:R-:W-:-:S09]  /*0c30*/  ULOP3.LUT UP0, UR4, UR5, 0xf, URZ, 0xc0, !UPT ;  /* 0x0000000f05047892 */ /* 0x000fd2000f80c0ff */
[----:B------:R-:W-:Y:S05]  /*0c40*/  BRA.U !UP0, `(.L_x_9) ;  /* 0x0000000508787547 */ /* 0x000fea000b800000 */
[----:B------:R-:W0:Y:S01]  /*0c50*/  S2R R17, SR_TID.X ;  /* 0x0000000000117919 */ /* 0x000e220000002100 */
[----:B------:R-:W-:Y:S01]  /*0c60*/  UISETP.GE.U32.AND UP0, UPT, UR4, 0x8, UPT ;  /* 0x000000080400788c */ /* 0x000fe2000bf06070 */
[----:B------:R-:W-:Y:S01]  /*0c70*/  LEA R16, R0, R3, 0x4 ;  /* 0x0000000300107211 */ /* 0x000fe200078e20ff */
[----:B------:R-:W-:-:S04]  /*0c80*/  ULOP3.LUT UR7, UR5, 0x7, URZ, 0xc0, !UPT ;  /* 0x0000000705077892 */ /* 0x000fc8000f8ec0ff */
[----:B------:R-:W-:Y:S01]  /*0c90*/  UISETP.NE.AND UP1, UPT, UR7, URZ, UPT ;  /* 0x000000ff0700728c */ /* 0x000fe2000bf25270 */
[----:B0-----:R-:W-:Y:S02]  /*0ca0*/  LEA R7, R2, R17, 0x4 ;  /* 0x0000001102077211 */ /* 0x001fe400078e20ff */
[----:B------:R-:W-:Y:S08]  /*0cb0*/  BRA.U !UP0, `(.L_x_12) ;  /* 0x0000000108ac7547 */ /* 0x000ff0000b800000 */
[----:B------:R-:W0:Y:S01]  /*0cc0*/  LDC.64 R4, c[0x0][0x398] ;  /* 0x0000e600ff047b82 */ /* 0x000e220000000a00 */
[----:B------:R-:W-:-:S05]  /*0cd0*/  IADD3 R9, PT, PT, R6, UR6, RZ ;  /* 0x0000000606097c10 */ /* 0x000fca000fffe0ff */
[----:B------:R-:W-:-:S04]  /*0ce0*/  IMAD R8, R9, UR12, R16 ;  /* 0x0000000c09087c24 */ /* 0x000fc8000f8e0210 */
[C---:B------:R-:W-:Y:S01]  /*0cf0*/  IMAD R11, R8.reuse, UR13, R7 ;  /* 0x0000000d080b7c24 */ /* 0x040fe2000f8e0207 */
[----:B------:R-:W-:-:S04]  /*0d00*/  IADD3 R10, PT, PT, R8, UR12, RZ ;  /* 0x0000000c080a7c10 */ /* 0x000fc8000fffe0ff */
[C---:B------:R-:W-:Y:S01]  /*0d10*/  IADD3 R8, PT, PT, R10.reuse, UR12, RZ ;  /* 0x0000000c0a087c10 */ /* 0x040fe2000fffe0ff */
[----:B------:R-:W-:-:S04]  /*0d20*/  IMAD R13, R10, UR13, R7 ;  /* 0x0000000d0a0d7c24 */ /* 0x000fc8000f8e0207 */
[C---:B------:R-:W-:Y:S02]  /*0d30*/  VIADD R14, R8.reuse, UR12 ;  /* 0x0000000c080e7c36 */ /* 0x040fe40008000000 */
[----:B------:R-:W-:Y:S02]  /*0d40*/  IMAD R21, R8, UR13, R7 ;  /* 0x0000000d08157c24 */ /* 0x000fe4000f8e0207 */
[----:B0-----:R-:W-:Y:S01]  /*0d50*/  IMAD.WIDE R10, R11, 0x4, R4 ;  /* 0x000000040b0a7825 */ /* 0x001fe200078e0204 */
[----:B------:R-:W-:-:S03]  /*0d60*/  IADD3 R8, PT, PT, R14, UR12, RZ ;  /* 0x0000000c0e087c10 */ /* 0x000fc6000fffe0ff */
[----:B------:R-:W-:Y:S01]  /*0d70*/  IMAD.WIDE R12, R13, 0x4, R4 ;  /* 0x000000040d0c7825 */ /* 0x000fe200078e0204 */
[----:B------:R0:W2:Y:S03]  /*0d80*/  LDG.E R19, desc[UR8][R10.64] ;  /* 0x000000080a137981 */ /* 0x0000a6000c1e1900 */
[----:B------:R-:W-:Y:S01]  /*0d90*/  IMAD R9, R14, UR13, R7 ;  /* 0x0000000d0e097c24 */ /* 0x000fe2000f8e0207 */
[----:B------:R1:W3:Y:S01]  /*0da0*/  LDG.E R22, desc[UR8][R12.64] ;  /* 0x000000080c167981 */ /* 0x0002e2000c1e1900 */
[----:B------:R-:W-:Y:S01]  /*0db0*/  IMAD.WIDE R20, R21, 0x4, R4 ;  /* 0x0000000415147825 */ /* 0x000fe200078e0204 */
[----:B------:R-:W-:-:S03]  /*0dc0*/  IADD3 R14, PT, PT, R8, UR12, RZ ;  /* 0x0000000c080e7c10 */ /* 0x000fc6000fffe0ff */
[----:B------:R-:W-:Y:S02]  /*0dd0*/  IMAD R15, R8, UR13, R7 ;  /* 0x0000000d080f7c24 */ /* 0x000fe4000f8e0207 */
[----:B------:R-:W-:Y:S01]  /*0de0*/  IMAD.WIDE R8, R9, 0x4, R4 ;  /* 0x0000000409087825 */ /* 0x000fe200078e0204 */
[----:B------:R-:W4:Y:S01]  /*0df0*/  LDG.E R20, desc[UR8][R20.64] ;  /* 0x0000000814147981 */ /* 0x000f22000c1e1900 */
[C---:B------:R-:W-:Y:S02]  /*0e00*/  IADD3 R24, PT, PT, R14.reuse, UR12, RZ ;  /* 0x0000000c0e187c10 */ /* 0x040fe4000fffe0ff */
[----:B------:R-:W-:Y:S02]  /*0e10*/  IMAD R23, R14, UR13, R7 ;  /* 0x0000000d0e177c24 */ /* 0x000fe4000f8e0207 */
[----:B0-----:R-:W-:Y:S01]  /*0e20*/  IMAD.WIDE R10, R15, 0x4, R4 ;  /* 0x000000040f0a7825 */ /* 0x001fe200078e0204 */
[----:B------:R-:W5:Y:S01]  /*0e30*/  LDG.E R8, desc[UR8][R8.64] ;  /* 0x0000000808087981 */ /* 0x000f62000c1e1900 */
[----:B------:R-:W-:-:S02]  /*0e40*/  IADD3 R14, PT, PT, R24, UR12, RZ ;  /* 0x0000000c180e7c10 */ /* 0x000fc4000fffe0ff */
[----:B------:R-:W-:Y:S02]  /*0e50*/  IMAD R15, R24, UR13, R7 ;  /* 0x0000000d180f7c24 */ /* 0x000fe4000f8e0207 */
[----:B-1----:R-:W-:Y:S01]  /*0e60*/  IMAD.WIDE R12, R23, 0x4, R4 ;  /* 0x00000004170c7825 */ /* 0x002fe200078e0204 */
[----:B------:R-:W5:Y:S03]  /*0e70*/  LDG.E R10, desc[UR8][R10.64] ;  /* 0x000000080a0a7981 */ /* 0x000f66000c1e1900 */
[----:B------:R-:W-:Y:S02]  /*0e80*/  IMAD R23, R14, UR13, R7 ;  /* 0x0000000d0e177c24 */ /* 0x000fe4000f8e0207 */
[--C-:B------:R-:W-:Y:S01]  /*0e90*/  IMAD.WIDE R14, R15, 0x4, R4.reuse ;  /* 0x000000040f0e7825 */ /* 0x100fe200078e0204 */
[----:B------:R-:W5:Y:S03]  /*0ea0*/  LDG.E R13, desc[UR8][R12.64] ;  /* 0x000000080c0d7981 */ /* 0x000f66000c1e1900 */
[----:B------:R-:W-:-:S02]  /*0eb0*/  IMAD.WIDE R4, R23, 0x4, R4 ;  /* 0x0000000417047825 */ /* 0x000fc400078e0204 */
[----:B------:R-:W5:Y:S04]  /*0ec0*/  LDG.E R15, desc[UR8][R14.64] ;  /* 0x000000080e0f7981 */ /* 0x000f68000c1e1900 */
[----:B------:R-:W5:Y:S01]  /*0ed0*/  LDG.E R5, desc[UR8][R4.64] ;  /* 0x0000000804057981 */ /* 0x000f62000c1e1900 */
[----:B------:R-:W-:Y:S01]  /*0ee0*/  IADD3 R6, PT, PT, R6, 0x8, RZ ;  /* 0x0000000806067810 */ /* 0x000fe20007ffe0ff */
        /* <DEDUP_REMOVED lines=8> */
.L_x_12:
[----:B------:R-:W-:Y:S05]  /*0f70*/  BRA.U !UP1, `(.L_x_9) ;  /* 0x0000000109ac7547 */ /* 0x000fea000b800000 */
[----:B------:R-:W-:Y:S02]  /*0f80*/  UISETP.GE.U32.AND UP0, UPT, UR7, 0x4, UPT ;  /* 0x000000040700788c */ /* 0x000fe4000bf06070 */
[----:B------:R-:W-:-:S04]  /*0f90*/  ULOP3.LUT UR4, UR5, 0x3, URZ, 0xc0, !UPT ;  /* 0x0000000305047892 */ /* 0x000fc8000f8ec0ff */
[----:B------:R-:W-:-:S03]  /*0fa0*/  UISETP.NE.AND UP1, UPT, UR4, URZ, UPT ;  /* 0x000000ff0400728c */ /* 0x000fc6000bf25270 */
[----:B------:R-:W-:Y:S08]  /*0fb0*/  BRA.U !UP0, `(.L_x_13) ;  /* 0x00000001085c7547 */ /* 0x000ff0000b800000 */
[----:B------:R-:W0:Y:S01]  /*0fc0*/  LDC.64 R4, c[0x0][0x398] ;  /* 0x0000e600ff047b82 */ /* 0x000e220000000a00 */
[----:B------:R-:W-:-:S05]  /*0fd0*/  IADD3 R9, PT, PT, R6, UR6, RZ ;  /* 0x0000000606097c10 */ /* 0x000fca000fffe0ff */
[----:B------:R-:W-:-:S04]  /*0fe0*/  IMAD R16, R9, UR12, R16 ;  /* 0x0000000c09107c24 */ /* 0x000fc8000f8e0210 */
[C---:B------:R-:W-:Y:S01]  /*0ff0*/  IMAD R11, R16.reuse, UR13, R7 ;  /* 0x0000000d100b7c24 */ /* 0x040fe2000f8e0207 */
[----:B------:R-:W-:-:S04]  /*1000*/  IADD3 R8, PT, PT, R16, UR12, RZ ;  /* 0x0000000c10087c10 */ /* 0x000fc8000fffe0ff */
[C---:B------:R-:W-:Y:S01]  /*1010*/  IADD3 R12, PT, PT, R8.reuse, UR12, RZ ;  /* 0x0000000c080c7c10 */ /* 0x040fe2000fffe0ff */
[----:B------:R-:W-:-:S03]  /*1020*/  IMAD R9, R8, UR13, R7 ;  /* 0x0000000d08097c24 */ /* 0x000fc6000f8e0207 */
[C---:B------:R-:W-:Y:S01]  /*1030*/  IADD3 R14, PT, PT, R12.reuse, UR12, RZ ;  /* 0x0000000c0c0e7c10 */ /* 0x040fe2000fffe0ff */
[----:B------:R-:W-:Y:S02]  /*1040*/  IMAD R13, R12, UR13, R7 ;  /* 0x0000000d0c0d7c24 */ /* 0x000fe4000f8e0207 */
[----:B0-----:R-:W-:-:S04]  /*1050*/  IMAD.WIDE R10, R11, 0x4, R4 ;  /* 0x000000040b0a7825 */ /* 0x001fc800078e0204 */
[----:B------:R-:W-:Y:S02]  /*1060*/  IMAD.WIDE R8, R9, 0x4, R4 ;  /* 0x0000000409087825 */ /* 0x000fe400078e0204 */
[----:B------:R-:W2:Y:S02]  /*1070*/  LDG.E R11, desc[UR8][R10.64] ;  /* 0x000000080a0b7981 */ /* 0x000ea4000c1e1900 */
[----:B------:R-:W-:Y:S02]  /*1080*/  IMAD R7, R14, UR13, R7 ;  /* 0x0000000d0e077c24 */ /* 0x000fe4000f8e0207 */
[--C-:B------:R-:W-:Y:S01]  /*1090*/  IMAD.WIDE R12, R13, 0x4, R4.reuse ;  /* 0x000000040d0c7825 */ /* 0x100fe200078e0204 */
[----:B------:R-:W3:Y:S03]  /*10a0*/  LDG.E R9, desc[UR8][R8.64] ;  /* 0x0000000808097981 */ /* 0x000ee6000c1e1900 */
[----:B------:R-:W-:-:S02]  /*10b0*/  IMAD.WIDE R4, R7, 0x4, R4 ;  /* 0x0000000407047825 */ /* 0x000fc400078e0204 */
[----:B------:R-:W4:Y:S04]  /*10c0*/  LDG.E R13, desc[UR8][R12.64] ;  /* 0x000000080c0d7981 */ /* 0x000f28000c1e1900 */
[----:B------:R-:W5:Y:S01]  /*10d0*/  LDG.E R5, desc[UR8][R4.64] ;  /* 0x0000000804057981 */ /* 0x000f62000c1e1900 */
[----:B------:R-:W-:Y:S01]  /*10e0*/  IADD3 R6, PT, PT, R6, 0x4, RZ ;  /* 0x0000000406067810 */ /* 0x000fe20007ffe0ff */
[----:B--2---:R-:W-:-:S04]  /*10f0*/  FADD R18, R18, R11 ;  /* 0x0000000b12127221 */ /* 0x004fc80000000000 */
[----:B---3--:R-:W-:-:S04]  /*1100*/  FADD R18, R18, R9 ;  /* 0x0000000912127221 */ /* 0x008fc80000000000 */
[----:B----4-:R-:W-:-:S04]  /*1110*/  FADD R18, R18, R13 ;  /* 0x0000000d12127221 */ /* 0x010fc80000000000 */
[----:B-----5:R-:W-:-:S07]  /*1120*/  FADD R18, R18, R5 ;  /* 0x0000000512127221 */ /* 0x020fce0000000000 */
.L_x_13:
[----:B------:R-:W-:Y:S05]  /*1130*/  BRA.U !UP1, `(.L_x_9) ;  /* 0x00000001093c7547 */ /* 0x000fea000b800000 */
[----:B------:R-:W-:Y:S01]  /*1140*/  IADD3 R4, PT, PT, R6, UR6, RZ ;  /* 0x0000000606047c10 */ /* 0x000fe2000fffe0ff */
[----:B------:R-:W-:Y:S01]  /*1150*/  UIADD3 UR4, UPT, UPT, -UR4, URZ, URZ ;  /* 0x000000ff04047290 */ /* 0x000fe2000fffe1ff */
[----:B------:R-:W0:Y:S03]  /*1160*/  LDC.64 R6, c[0x0][0x398] ;  /* 0x0000e600ff067b82 */ /* 0x000e260000000a00 */
[----:B------:R-:W-:-:S05]  /*1170*/  IMAD R5, R4, UR12, R3 ;  /* 0x0000000c04057c24 */ /* 0x000fca000f8e0203 */
[----:B------:R-:W-:-:S05]  /*1180*/  LEA R4, R0, R5, 0x4 ;  /* 0x0000000500047211 */ /* 0x000fca00078e20ff */
[----:B------:R-:W-:-:S05]  /*1190*/  IMAD R17, R4, UR13, R17 ;  /* 0x0000000d04117c24 */ /* 0x000fca000f8e0211 */
[----:B------:R-:W-:-:S07]  /*11a0*/  LEA R17, R2, R17, 0x4 ;  /* 0x0000001102117211 */ /* 0x000fce00078e20ff */
.L_x_14:
[----:B0-----:R-:W-:-:S06]  /*11b0*/  IMAD.WIDE R4, R17, 0x4, R6 ;  /* 0x0000000411047825 */ /* 0x001fcc00078e0206 */
[----:B------:R-:W2:Y:S01]  /*11c0*/  LDG.E R5, desc[UR8][R4.64] ;  /* 0x0000000804057981 */ /* 0x000ea2000c1e1900 */
[----:B------:R-:W-:Y:S01]  /*11d0*/  UIADD3 UR4, UPT, UPT, UR4, 0x1, URZ ;  /* 0x0000000104047890 */ /* 0x000fe2000fffe0ff */
[----:B------:R-:W-:-:S03]  /*11e0*/  MOV R8, UR12 ;  /* 0x0000000c00087c02 */ /* 0x000fc60008000f00 */
[----:B------:R-:W-:Y:S02]  /*11f0*/  UISETP.NE.AND UP0, UPT, UR4, URZ, UPT ;  /* 0x000000ff0400728c */ /* 0x000fe4000bf05270 */
[----:B------:R-:W-:Y:S02]  /*1200*/  IMAD R17, R8, UR13, R17 ;  /* 0x0000000d08117c24 */ /* 0x000fe4000f8e0211 */
[----:B--2---:R-:W-:-:S05]  /*1210*/  FADD R18, R5, R18 ;  /* 0x0000001205127221 */ /* 0x004fca0000000000 */
[----:B------:R-:W-:Y:S05]  /*1220*/  BRA.U UP0, `(.L_x_14) ;  /* 0xfffffffd00e07547 */ /* 0x000fea000b83ffff */
.L_x_9:
[----:B------:R-:W0:Y:S01]  /*1230*/  S2R R5, SR_CgaCtaId ;  /* 0x0000000000057919 */ /* 0x000e220000008800 */
[----:B------:R-:W-:Y:S01]  /*1240*/  MOV R4, 0x400 ;  /* 0x0000040000047802 */ /* 0x000fe20000000f00 */
[----:B------:R-:W1:Y:S03]  /*1250*/  S2R R7, SR_TID.X ;  /* 0x0000000000077919 */ /* 0x000e660000002100 */
[----:B0-----:R-:W-:-:S05]  /*1260*/  LEA R4, R5, R4, 0x18 ;  /* 0x0000000405047211 */ /* 0x001fca00078ec0ff */
[----:B------:R-:W-:-:S05]  /*1270*/  IMAD R4, R3, 0x44, R4 ;  /* 0x0000004403047824 */ /* 0x000fca00078e0204 */
[----:B-1----:R-:W-:-:S05]  /*1280*/  LEA R5, R7, R4, 0x2 ;  /* 0x0000000407057211 */ /* 0x002fca00078e10ff */
[----:B------:R0:W-:Y:S02]  /*1290*/  STS [R5], R18 ;  /* 0x0000001205007388 */ /* 0x0001e40000000800 */
.L_x_8:
[----:B------:R-:W-:Y:S05]  /*12a0*/  BSYNC.RECONVERGENT B0 ;  /* 0x0000000000007941 */ /* 0x000fea0003800200 */
.L_x_7:
[----:B------:R-:W1:Y:S01]  /*12b0*/  S2R R7, SR_TID.X ;  /* 0x0000000000077919 */ /* 0x000e620000002100 */
[----:B------:R-:W-:Y:S01]  /*12c0*/  LEA R4, R2, R3, 0x4 ;  /* 0x0000000302047211 */ /* 0x000fe200078e20ff */
[----:B------:R-:W-:Y:S03]  /*12d0*/  BAR.SYNC.DEFER_BLOCKING 0x0 ;  /* 0x0000000000007b1d */ /* 0x000fe60000010000 */
[----:B------:R-:W-:Y:S02]  /*12e0*/  ISETP.GE.AND P0, PT, R4, UR13, PT ;  /* 0x0000000d04007c0c */ /* 0x000fe4000bf06270 */
[----:B-1----:R-:W-:-:S04]  /*12f0*/  LEA R0, R0, R7, 0x4 ;  /* 0x0000000700007211 */ /* 0x002fc800078e20ff */
[----:B------:R-:W-:-:S13]  /*1300*/  ISETP.GE.OR P0, PT, R0, UR12, P0 ;  /* 0x0000000c00007c0c */ /* 0x000fda0008706670 */
[----:B------:R-:W-:Y:S05]  /*1310*/  @P0 EXIT ;  /* 0x000000000000094d */ /* 0x000fea0003800000 */
[----:B0-----:R-:W0:Y:S01]  /*1320*/  S2R R5, SR_CgaCtaId ;  /* 0x0000000000057919 */ /* 0x001e220000008800 */
[----:B------:R-:W-:-:S04]  /*1330*/  MOV R2, 0x400 ;  /* 0x0000040000027802 */ /* 0x000fc80000000f00 */
[----:B0-----:R-:W-:-:S05]  /*1340*/  LEA R2, R5, R2, 0x18 ;  /* 0x0000000205027211 */ /* 0x001fca00078ec0ff */
[----:B------:R-:W-:Y:S02]  /*1350*/  IMAD R2, R7, 0x44, R2 ;  /* 0x0000004407027824 */ /* 0x000fe400078e0202 */
[----:B------:R-:W0:Y:S03]  /*1360*/  S2R R7, SR_CTAID.Z ;  /* 0x0000000000077919 */ /* 0x000e260000002700 */
[----:B------:R-:W-:Y:S02]  /*1370*/  LEA R5, R3, R2, 0x2 ;  /* 0x0000000203057211 */ /* 0x000fe400078e10ff */
[----:B------:R-:W1:Y:S04]  /*1380*/  LDC.64 R2, c[0x0][0x380] ;  /* 0x0000e000ff027b82 */ /* 0x000e680000000a00 */
[----:B------:R-:W2:Y:S01]  /*1390*/  LDS R5, [R5] ;  /* 0x0000000005057984 */ /* 0x000ea20000000800 */
[----:B0-----:R-:W-:-:S04]  /*13a0*/  IMAD R7, R7, UR13, R4 ;  /* 0x0000000d07077c24 */ /* 0x001fc8000f8e0204 */
[----:B------:R-:W-:-:S04]  /*13b0*/  IMAD R7, R7, UR12, R0 ;  /* 0x0000000c07077c24 */ /* 0x000fc8000f8e0200 */
[----:B-1----:R-:W-:-:S05]  /*13c0*/  IMAD.WIDE R2, R7, 0x4, R2 ;  /* 0x0000000407027825 */ /* 0x002fca00078e0202 */
[----:B--2---:R-:W-:Y:S01]  /*13d0*/  STG.E desc[UR8][R2.64], R5 ;  /* 0x0000000502007986 */ /* 0x004fe2000c101908 */
[----:B------:R-:W-:Y:S05]  /*13e0*/  EXIT ;  /* 0x000000000000794d */ /* 0x000fea0003800000 */
.L_x_15:
        /* <DEDUP_REMOVED lines=9> */
.L_x_20:


//--------------------- .text._Z29calcMultiTransposition_kernelPfiiS_ --------------------------
	.section	.text._Z29calcMultiTransposition_kernelPfiiS_,"ax",@progbits
	.align	128
        .global         _Z29calcMultiTransposition_kernelPfiiS_
        .type           _Z29calcMultiTransposition_kernelPfiiS_,@function
        .size           _Z29calcMultiTransposition_kernelPfiiS_,(.L_x_21 - _Z29calcMultiTransposition_kernelPfiiS_)
        .other          _Z29calcMultiTransposition_kernelPfiiS_,@"STO_CUDA_ENTRY STV_DEFAULT"
_Z29calcMultiTransposition_kernelPfiiS_:
.text._Z29calcMultiTransposition_kernelPfiiS_:
[----:B------:R-:W-:Y:S01]  /*0000*/  LDC R1, c[0x0][0x37c] ;  /* 0x0000df00ff017b82 */ /* 0x000fe20000000800 */
[----:B------:R-:W0:Y:S07]  /*0010*/  S2R R13, SR_TID.Y ;  /* 0x00000000000d7919 */ /* 0x000e2e0000002200 */
[----:B------:R-:W1:Y:S01]  /*0020*/  LDC.64 R2, c[0x0][0x388] ;  /* 0x0000e200ff027b82 */ /* 0x000e620000000a00 */
[----:B------:R-:W2:Y:S01]  /*0030*/  LDCU.64 UR4, c[0x0][0x358] ;  /* 0x00006b00ff0477ac */ /* 0x000ea20008000a00 */
[----:B------:R-:W0:Y:S01]  /*0040*/  S2R R8, SR_CTAID.Y ;  /* 0x0000000000087919 */ /* 0x000e220000002600 */
[----:B------:R-:W3:Y:S05]  /*0050*/  S2R R6, SR_CTAID.X ;  /* 0x0000000000067919 */ /* 0x000eea0000002500 */
[----:B------:R-:W4:Y:S01]  /*0060*/  S2UR UR6, SR_CTAID.Z ;  /* 0x00000000000679c3 */ /* 0x000f220000002700 */
[----:B------:R-:W3:Y:S01]  /*0070*/  S2R R11, SR_TID.X ;  /* 0x00000000000b7919 */ /* 0x000ee20000002100 */
[----:B0-----:R-:W-:-:S05]  /*0080*/  IMAD R7, R8, 0x10, R13 ;  /* 0x0000001008077824 */ /* 0x001fca00078e020d */
[----:B-1----:R-:W-:Y:S01]  /*0090*/  ISETP.GE.AND P0, PT, R7, R2, PT ;  /* 0x000000020700720c */ /* 0x002fe20003f06270 */
[----:B---3--:R-:W-:-:S05]  /*00a0*/  IMAD R0, R6, 0x10, R11 ;  /* 0x0000001006007824 */ /* 0x008fca00078e020b */
[----:B------:R-:W-:-:S13]  /*00b0*/  ISETP.GE.OR P0, PT, R0, R3, P0 ;  /* 0x000000030000720c */ /* 0x000fda0000706670 */
[----:B------:R-:W0:Y:S01]  /*00c0*/  @!P0 LDC.64 R4, c[0x0][0x390] ;  /* 0x0000e400ff048b82 */ /* 0x000e220000000a00 */
[----:B----4-:R-:W-:-:S04]  /*00d0*/  @!P0 IMAD R7, R2, UR6, R7 ;  /* 0x0000000602078c24 */ /* 0x010fc8000f8e0207 */
[----:B------:R-:W-:-:S04]  /*00e0*/  @!P0 IMAD R7, R7, R3, R0 ;  /* 0x0000000307078224 */ /* 0x000fc800078e0200 */
[----:B0-----:R-:W-:-:S06]  /*00f0*/  @!P0 IMAD.WIDE R4, R7, 0x4, R4 ;  /* 0x0000000407048825 */ /* 0x001fcc00078e0204 */
[----:B--2---:R-:W2:Y:S01]  /*0100*/  @!P0 LDG.E R4, desc[UR4][R4.64] ;  /* 0x0000000404048981 */ /* 0x004ea2000c1e1900 */
[----:B------:R-:W-:Y:S01]  /*0110*/  @!P0 MOV R0, 0x400 ;  /* 0x0000040000008802 */ /* 0x000fe20000000f00 */
[----:B------:R-:W-:Y:S01]  /*0120*/  IMAD R9, R8, 0x10, R11 ;  /* 0x0000001008097824 */ /* 0x000fe200078e020b */
[----:B------:R-:W-:Y:S01]  /*0130*/  LEA R6, R6, R13, 0x4 ;  /* 0x0000000d06067211 */ /* 0x000fe200078e20ff */
[----:B------:R-:W0:Y:S03]  /*0140*/  @!P0 S2R R7, SR_CgaCtaId ;  /* 0x0000000000078919 */ /* 0x000e260000008800 */
[----:B------:R-:W-:-:S04]  /*0150*/  ISETP.GE.AND P1, PT, R6, R3, PT ;  /* 0x000000030600720c */ /* 0x000fc80003f26270 */
[----:B------:R-:W-:Y:S02]  /*0160*/  ISETP.GE.OR P1, PT, R9, R2, P1 ;  /* 0x000000020900720c */ /* 0x000fe40000f26670 */
[----:B0-----:R-:W-:-:S05]  /*0170*/  @!P0 LEA R0, R7, R0, 0x18 ;  /* 0x0000000007008211 */ /* 0x001fca00078ec0ff */
[----:B------:R-:W-:-:S05]  /*0180*/  @!P0 IMAD R0, R13, 0x44, R0 ;  /* 0x000000440d008824 */ /* 0x000fca00078e0200 */
[----:B------:R-:W-:-:S05]  /*0190*/  @!P0 LEA R7, R11, R0, 0x2 ;  /* 0x000000000b078211 */ /* 0x000fca00078e10ff */
[----:B--2---:R0:W-:Y:S01]  /*01a0*/  @!P0 STS [R7], R4 ;  /* 0x0000000407008388 */ /* 0x0041e20000000800 */
[----:B------:R-:W-:Y:S06]  /*01b0*/  BAR.SYNC.DEFER_BLOCKING 0x0 ;  /* 0x0000000000007b1d */ /* 0x000fec0000010000 */
[----:B------:R-:W-:Y:S05]  /*01c0*/  @P1 EXIT ;  /* 0x000000000000194d */ /* 0x000fea0003800000 */
[----:B------:R-:W1:Y:S01]  /*01d0*/  S2R R5, SR_CgaCtaId ;  /* 0x0000000000057919 */ /* 0x000e620000008800 */
[----:B------:R-:W-:Y:S01]  /*01e0*/  MOV R0, 0x400 ;  /* 0x0000040000007802 */ /* 0x000fe20000000f00 */
[----:B------:R-:W-:-:S04]  /*01f0*/  IMAD R3, R3, UR6, R6 ;  /* 0x0000000603037c24 */ /* 0x000fc8000f8e0206 */
[----:B------:R-:W-:Y:S01]  /*0200*/  IMAD R3, R3, R2, R9 ;  /* 0x0000000203037224 */ /* 0x000fe200078e0209 */
[----:B-1----:R-:W-:Y:S02]  /*0210*/  LEA R0, R5, R0, 0x18 ;  /* 0x0000000005007211 */ /* 0x002fe400078ec0ff */
[----:B0-----:R-:W0:Y:S03]  /*0220*/  LDC.64 R4, c[0x0][0x380] ;  /* 0x0000e000ff047b82 */ /* 0x001e260000000a00 */
[----:B------:R-:W-:-:S05]  /*0230*/  IMAD R0, R11, 0x44, R0 ;  /* 0x000000440b007824 */ /* 0x000fca00078e0200 */
[----:B------:R-:W-:-:S05]  /*0240*/  LEA R0, R13, R0, 0x2 ;  /* 0x000000000d007211 */ /* 0x000fca00078e10ff */
[----:B------:R-:W1:Y:S01]  /*0250*/  LDS R7, [R0] ;  /* 0x0000000000077984 */ /* 0x000e620000000800 */
[----:B0-----:R-:W-:-:S05]  /*0260*/  IMAD.WIDE R2, R3, 0x4, R4 ;  /* 0x0000000403027825 */ /* 0x001fca00078e0204 */
[----:B-1----:R-:W-:Y:S01]  /*0270*/  STG.E desc[UR4][R2.64], R7 ;  /* 0x0000000702007986 */ /* 0x002fe2000c101904 */
[----:B------:R-:W-:Y:S05]  /*0280*/  EXIT ;  /* 0x000000000000794d */ /* 0x000fea0003800000 */
.L_x_16:
        /* <DEDUP_REMOVED lines=15> */
.L_x_21:


//--------------------- .text._Z9transposePfS_ii  --------------------------
	.section	.text._Z9transposePfS_ii,"ax",@progbits
	.align	128
        .global         _Z9transposePfS_ii
        .type           _Z9transposePfS_ii,@function
        .size           _Z9transposePfS_ii,(.L_x_22 - _Z9transposePfS_ii)
        .other          _Z9transposePfS_ii,@"STO_CUDA_ENTRY STV_DEFAULT"
_Z9transposePfS_ii:
.text._Z9transposePfS_ii:
[----:B------:R-:W-:Y:S01]  /*0000*/  LDC R1, c[0x0][0x37c] ;  /* 0x0000df00ff017b82 */ /* 0x000fe20000000800 */
[----:B------:R-:W0:Y:S01]  /*0010*/  S2R R8, SR_TID.Y ;  /* 0x0000000000087919 */ /* 0x000e220000002200 */
[----:B------:R-:W1:Y:S01]  /*0020*/  LDCU.64 UR6, c[0x0][0x390] ;  /* 0x00007200ff0677ac */ /* 0x000e620008000a00 */
[----:B------:R-:W0:Y:S01]  /*0030*/  S2R R9, SR_CTAID.Y ;  /* 0x0000000000097919 */ /* 0x000e220000002600 */
[----:B------:R-:W2:Y:S01]  /*0040*/  LDCU.64 UR4, c[0x0][0x358] ;  /* 0x00006b00ff0477ac */ /* 0x000ea20008000a00 */
[----:B------:R-:W3:Y:S01]  /*0050*/  S2R R7, SR_CTAID.X ;  /* 0x0000000000077919 */ /* 0x000ee20000002500 */
[----:B------:R-:W3:Y:S01]  /*0060*/  S2R R6, SR_TID.X ;  /* 0x0000000000067919 */ /* 0x000ee20000002100 */
[----:B0-----:R-:W-:-:S05]  /*0070*/  IMAD R5, R9, 0x10, R8 ;  /* 0x0000001009057824 */ /* 0x001fca00078e0208 */
[----:B-1----:R-:W-:Y:S01]  /*0080*/  ISETP.GE.AND P0, PT, R5, UR7, PT ;  /* 0x0000000705007c0c */ /* 0x002fe2000bf06270 */
[----:B---3--:R-:W-:-:S05]  /*0090*/  IMAD R0, R7, 0x10, R6 ;  /* 0x0000001007007824 */ /* 0x008fca00078e0206 */
[----:B------:R-:W-:-:S13]  /*00a0*/  ISETP.GE.OR P0, PT, R0, UR6, P0 ;  /* 0x0000000600007c0c */ /* 0x000fda0008706670 */
[----:B------:R-:W0:Y:S01]  /*00b0*/  @!P0 LDC.64 R2, c[0x0][0x380] ;  /* 0x0000e000ff028b82 */ /* 0x000e220000000a00 */
[----:B------:R-:W-:-:S04]  /*00c0*/  @!P0 IMAD R5, R5, UR6, R0 ;  /* 0x0000000605058c24 */ /* 0x000fc8000f8e0200 */
[----:B0-----:R-:W-:-:S06]  /*00d0*/  @!P0 IMAD.WIDE R2, R5, 0x4, R2 ;  /* 0x0000000405028825 */ /* 0x001fcc00078e0202 */
[----:B--2---:R-:W2:Y:S01]  /*00e0*/  @!P0 LDG.E R2, desc[UR4][R2.64] ;  /* 0x0000000402028981 */ /* 0x004ea2000c1e1900 */
[----:B------:R-:W-:Y:S01]  /*00f0*/  @!P0 MOV R0, 0x400 ;  /* 0x0000040000008802 */ /* 0x000fe20000000f00 */
[----:B------:R-:W-:Y:S01]  /*0100*/  IMAD R7, R7, 0x10, R8 ;  /* 0x0000001007077824 */ /* 0x000fe200078e0208 */
[----:B------:R-:W-:Y:S01]  /*0110*/  LEA R4, R9, R6, 0x4 ;  /* 0x0000000609047211 */ /* 0x000fe200078e20ff */
[----:B------:R-:W0:Y:S03]  /*0120*/  @!P0 S2R R5, SR_CgaCtaId ;  /* 0x0000000000058919 */ /* 0x000e260000008800 */
[----:B------:R-:W-:-:S04]  /*0130*/  ISETP.GE.AND P1, PT, R4, UR7, PT ;  /* 0x0000000704007c0c */ /* 0x000fc8000bf26270 */
[----:B------:R-:W-:Y:S02]  /*0140*/  ISETP.GE.OR P1, PT, R7, UR6, P1 ;  /* 0x0000000607007c0c */ /* 0x000fe40008f26670 */
        /* <DEDUP_REMOVED lines=8> */
[----:B------:R-:W-:-:S03]  /*01d0*/  IMAD R7, R7, UR7, R4 ;  /* 0x0000000707077c24 */ /* 0x000fc6000f8e0204 */
[----:B-1----:R-:W-:-:S05]  /*01e0*/  LEA R3, R3, R0, 0x18 ;  /* 0x0000000003037211 */ /* 0x002fca00078ec0ff */
[----:B------:R-:W-:Y:S02]  /*01f0*/  IMAD R0, R6, 0x44, R3 ;  /* 0x0000004406007824 */ /* 0x000fe400078e0203 */
[----:B0-----:R-:W0:Y:S02]  /*0200*/  LDC.64 R2, c[0x0][0x388] ;  /* 0x0000e200ff027b82 */ /* 0x001e240000000a00 */
[----:B------:R-:W-:-:S05]  /*0210*/  IMAD R0, R8, 0x4, R0 ;  /* 0x0000000408007824 */ /* 0x000fca00078e0200 */
[----:B------:R-:W1:Y:S01]  /*0220*/  LDS R5, [R0] ;  /* 0x0000000000057984 */ /* 0x000e620000000800 */
[----:B0-----:R-:W-:-:S05]  /*0230*/  IMAD.WIDE R2, R7, 0x4, R2 ;  /* 0x0000000407027825 */ /* 0x001fca00078e0202 */
[----:B-1----:R-:W-:Y:S01]  /*0240*/  STG.E desc[UR4][R2.64], R5 ;  /* 0x0000000502007986 */ /* 0x002fe2000c101904 */
[----:B------:R-:W-:Y:S05]  /*0250*/  EXIT ;  /* 0x000000000000794d */ /* 0x000fea0003800000 */
.L_x_17:
        /* <DEDUP_REMOVED lines=10> */
.L_x_22:


//--------------------- .text._Z9addKernelPiPKiS1_ --------------------------
	.section	.text._Z9addKernelPiPKiS1_,"ax",@progbits
	.align	128
        .global         _Z9addKernelPiPKiS1_
        .type           _Z9addKernelPiPKiS1_,@function
        .size           _Z9addKernelPiPKiS1_,(.L_x_23 - _Z9addKernelPiPKiS1_)
        .other          _Z9addKernelPiPKiS1_,@"STO_CUDA_ENTRY STV_DEFAULT"
_Z9addKernelPiPKiS1_:
.text._Z9addKernelPiPKiS1_:
[----:B------:R-:W-:Y:S01]  /*0000*/  LDC R1, c[0x0][0x37c] ;  /* 0x0000df00ff017b82 */ /* 0x000fe20000000800 */
[----:B------:R-:W0:Y:S07]  /*0010*/  S2R R9, SR_TID.X ;  /* 0x0000000000097919 */ /* 0x000e2e0000002100 */
[----:B------:R-:W0:Y:S01]  /*0020*/  LDC.64 R2, c[0x0][0x388] ;  /* 0x0000e200ff027b82 */ /* 0x000e220000000a00 */
[----:B------:R-:W1:Y:S07]  /*0030*/  LDCU.64 UR4, c[0x0][0x358] ;  /* 0x00006b00ff0477ac */ /* 0x000e6e0008000a00 */
[----:B------:R-:W2:Y:S08]  /*0040*/  LDC.64 R4, c[0x0][0x390] ;  /* 0x0000e400ff047b82 */ /* 0x000eb00000000a00 */
[----:B------:R-:W3:Y:S01]  /*0050*/  LDC.64 R6, c[0x0][0x380] ;  /* 0x0000e000ff067b82 */ /* 0x000ee20000000a00 */
[----:B0-----:R-:W-:-:S04]  /*0060*/  IMAD.WIDE.U32 R2, R9, 0x4, R2 ;  /* 0x0000000409027825 */ /* 0x001fc800078e0002 */
[C---:B--2---:R-:W-:Y:S02]  /*0070*/  IMAD.WIDE.U32 R4, R9.reuse, 0x4, R4 ;  /* 0x0000000409047825 */ /* 0x044fe400078e0004 */
[----:B-1----:R-:W2:Y:S04]  /*0080*/  LDG.E R2, desc[UR4][R2.64] ;  /* 0x0000000402027981 */ /* 0x002ea8000c1e1900 */
[----:B------:R-:W2:Y:S01]  /*0090*/  LDG.E R5, desc[UR4][R4.64] ;  /* 0x0000000404057981 */ /* 0x000ea2000c1e1900 */
[----:B---3--:R-:W-:Y:S01]  /*00a0*/  IMAD.WIDE.U32 R6, R9, 0x4, R6 ;  /* 0x0000000409067825 */ /* 0x008fe200078e0006 */
[----:B--2---:R-:W-:-:S05]  /*00b0*/  IADD3 R9, PT, PT, R2, R5, RZ ;  /* 0x0000000502097210 */ /* 0x004fca0007ffe0ff */
[----:B------:R-:W-:Y:S01]  /*00c0*/  STG.E desc[UR4][R6.64], R9 ;  /* 0x0000000906007986 */ /* 0x000fe2000c101904 */
[----:B------:R-:W-:Y:S05]  /*00d0*/  EXIT ;  /* 0x000000000000794d */ /* 0x000fea0003800000 */
.L_x_18:
        /* <DEDUP_REMOVED lines=10> */
.L_x_23:


//--------------------- .nv.shared.reserved.0     --------------------------
	.section	.nv.shared.reserved.0,"aw",@nobits
	.weak		__nv_reservedSMEM_offset_0_alias
	.size		__nv_reservedSMEM_offset_0_alias, 0, 64
	.other		__nv_reservedSMEM_offset_0_alias,@"STO_CUDA_RESERVED_SHARED STV_DEFAULT"
__nv_reservedSMEM_offset_0_alias:
	.zero		0
	.zero		64


//--------------------- .nv.shared._Z20calcPowerMtrx_kernelPfiiiS_ --------------------------
	.section	.nv.shared._Z20calcPowerMtrx_kernelPfiiiS_,"aw",@nobits
	.sectionflags	@""
	.align	4
.nv.shared._Z20calcPowerMtrx_kernelPfiiiS_:
	.zero		2112


//--------------------- .nv.shared._Z29calcMultiTransposition_kernelPfiiS_ --------------------------
	.section	.nv.shared._Z29calcMultiTransposition_kernelPfiiS_,"aw",@nobits
	.sectionflags	@""
	.align	4
.nv.shared._Z29calcMultiTransposition_kernelPfiiS_:
	.zero		2112


//--------------------- .nv.shared._Z9transposePfS_ii --------------------------
	.section	.nv.shared._Z9transposePfS_ii,"aw",@nobits
	.sectionflags	@""
	.align	4
.nv.shared._Z9transposePfS_ii:
	.zero		2112


//--------------------- .nv.constant0._Z18calcPartSum_kernelPfiiS_ --------------------------
	.section	.nv.constant0._Z18calcPartSum_kernelPfiiS_,"a",@progbits
	.sectionflags	@""
	.align	4
.nv.constant0._Z18calcPartSum_kernelPfiiS_:
	.zero		920


//--------------------- .nv.constant0._Z20calcPowerMtrx_kernelPfiiiS_ --------------------------
	.section	.nv.constant0._Z20calcPowerMtrx_kernelPfiiiS_,"a",@progbits
	.sectionflags	@""
	.align	4
.nv.constant0._Z20calcPowerMtrx_kernelPfiiiS_:
	.zero		928


//--------------------- .nv.constant0._Z29calcMultiTransposition_kernelPfiiS_ --------------------------
	.section	.nv.constant0._Z29calcMultiTransposition_kernelPfiiS_,"a",@progbits
	.sectionflags	@""
	.align	4
.nv.constant0._Z29calcMultiTransposition_kernelPfiiS_:
	.zero		920


//--------------------- .nv.constant0._Z9transposePfS_ii --------------------------
	.section	.nv.constant0._Z9transposePfS_ii,"a",@progbits
	.sectionflags	@""
	.align	4
.nv.constant0._Z9transposePfS_ii:
	.zero		920


//--------------------- .nv.constant0._Z9addKernelPiPKiS1_ --------------------------
	.section	.nv.constant0._Z9addKernelPiPKiS1_,"a",@progbits
	.sectionflags	@""
	.align	4
.nv.constant0._Z9addKernelPiPKiS1_:
	.zero		920


//--------------------- SYMBOLS --------------------------

	.type		.nv.reservedSmem.offset0,@object
	.size		.nv.reservedSmem.offset0,0x4
	.type		.nv.reservedSmem.cap,@object
	.size		.nv.reservedSmem.cap,0x4
